	.target	sm_90a

	.elftype	@"ET_EXEC"


//--------------------- .note.nv.tkinfo           --------------------------
	.section	.note.nv.tkinfo,"",@"SHT_NOTE"
	.sectionflags	@"SHF_NOTE_NV_TKINFO"
	.tkinfo
        /*0018*/ 	.word	0x00000002
        /*0030*/ 	.string	""
        /*0030*/ 	.string	"ptxas"
        /*0030*/ 	.string	"Cuda compilation tools, release 13.0, V13.0.88"
        /*0030*/ 	.string	"Build cuda_13.0.r13.0/compiler.36424714_0"
        /*0030*/ 	.string	"-arch sm_90a -m 64 "



//--------------------- .note.nv.cuinfo           --------------------------
	.section	.note.nv.cuinfo,"",@"SHT_NOTE"
	.sectionflags	@"SHF_NOTE_NV_CUINFO"
        /*0018*/ 	.short	0x0002
        /*001a*/ 	.short	0x005a
        /*001c*/ 	.short	0x0082
	.zero		2


//--------------------- .nv.info                  --------------------------
	.section	.nv.info,"",@"SHT_CUDA_INFO"
	.align	4


	//----- nvinfo : EIATTR_REGCOUNT
	.align		4
        /*0000*/ 	.byte	0x04, 0x2f
        /*0002*/ 	.short	(.L_16 - .L_15)
	.align		4
.L_15:
        /*0004*/ 	.word	index@(_ZN7cutlass13device_kernelINS_4gemm6kernel13GemmUniversalIN4cute5tupleIJiiiiEEENS1_10collective13CollectiveMmaINS1_39MainloopSm90TmaGmmaRmemAWarpSpecializedILi7ENS5_IJNS4_1CILi1EEESB_SB_EEENS1_32KernelTmaWarpSpecializedPingpongEEENS5_IJNSA_ILi64EEESF_SF_EEENS_10tfloat32_tENS5_IJlSB_lEEESH_NS5_IJSB_llEEENS4_8TiledMMAINS4_8MMA_AtomIJNS4_4SM904GMMA29MMA_64x64x8_F32TF32TF32_RS_TNILNSN_7ScaleInE1ELSP_1EEEEEENS4_6LayoutISC_NS5_IJNSA_ILi0EEEST_ST_EEEEENS5_IJNS4_10UnderscoreESW_SW_EEEEENS4_13SM90_TMA_LOADENS4_14ComposedLayoutINS4_7SwizzleILi3ELi4ELi3EEENS4_18smem_ptr_flag_bitsILi32EEENSS_INS5_IJNSA_ILi8EEENSA_ILi32EEEEEENS5_IJS16_SB_EEEEEEEvNS4_8identityESZ_NS10_INS11_ILi1ELi4ELi3EEES14_NSS_INS5_IJS15_S15_EEENS5_IJSB_S15_EEEEEEENS4_9Copy_AtomIJNS4_39AutoVectorizingCopyWithAssumedAlignmentILi128EEESH_EEES1B_EENS_8epilogue10collective6detail29Sm90TmaWarpSpecializedAdapterINS1N_15DefaultEpilogueISH_SI_SI_NS1M_6thread17LinearCombinationISH_Li1EffLNS1R_9ScaleType4KindE0ELNS_15FloatRoundStyleE2ESH_EENS1_15EpilogueDefaultEEEEEvvEEEEvNT_6ParamsE)
        /*0008*/ 	.word	0x000000a8


	//----- nvinfo : EIATTR_FRAME_SIZE
	.align		4
.L_16:
        /*000c*/ 	.byte	0x04, 0x11
        /*000e*/ 	.short	(.L_18 - .L_17)
	.align		4
.L_17:
        /*0010*/ 	.word	index@(_ZN7cutlass13device_kernelINS_4gemm6kernel13GemmUniversalIN4cute5tupleIJiiiiEEENS1_10collective13CollectiveMmaINS1_39MainloopSm90TmaGmmaRmemAWarpSpecializedILi7ENS5_IJNS4_1CILi1EEESB_SB_EEENS1_32KernelTmaWarpSpecializedPingpongEEENS5_IJNSA_ILi64EEESF_SF_EEENS_10tfloat32_tENS5_IJlSB_lEEESH_NS5_IJSB_llEEENS4_8TiledMMAINS4_8MMA_AtomIJNS4_4SM904GMMA29MMA_64x64x8_F32TF32TF32_RS_TNILNSN_7ScaleInE1ELSP_1EEEEEENS4_6LayoutISC_NS5_IJNSA_ILi0EEEST_ST_EEEEENS5_IJNS4_10UnderscoreESW_SW_EEEEENS4_13SM90_TMA_LOADENS4_14ComposedLayoutINS4_7SwizzleILi3ELi4ELi3EEENS4_18smem_ptr_flag_bitsILi32EEENSS_INS5_IJNSA_ILi8EEENSA_ILi32EEEEEENS5_IJS16_SB_EEEEEEEvNS4_8identityESZ_NS10_INS11_ILi1ELi4ELi3EEES14_NSS_INS5_IJS15_S15_EEENS5_IJSB_S15_EEEEEEENS4_9Copy_AtomIJNS4_39AutoVectorizingCopyWithAssumedAlignmentILi128EEESH_EEES1B_EENS_8epilogue10collective6detail29Sm90TmaWarpSpecializedAdapterINS1N_15DefaultEpilogueISH_SI_SI_NS1M_6thread17LinearCombinationISH_Li1EffLNS1R_9ScaleType4KindE0ELNS_15FloatRoundStyleE2ESH_EENS1_15EpilogueDefaultEEEEEvvEEEEvNT_6ParamsE)
        /*0014*/ 	.word	0x00000000


	//----- nvinfo : EIATTR_MIN_STACK_SIZE
	.align		4
.L_18:
        /*0018*/ 	.byte	0x04, 0x12
        /*001a*/ 	.short	(.L_20 - .L_19)
	.align		4
.L_19:
        /*001c*/ 	.word	index@(_ZN7cutlass13device_kernelINS_4gemm6kernel13GemmUniversalIN4cute5tupleIJiiiiEEENS1_10collective13CollectiveMmaINS1_39MainloopSm90TmaGmmaRmemAWarpSpecializedILi7ENS5_IJNS4_1CILi1EEESB_SB_EEENS1_32KernelTmaWarpSpecializedPingpongEEENS5_IJNSA_ILi64EEESF_SF_EEENS_10tfloat32_tENS5_IJlSB_lEEESH_NS5_IJSB_llEEENS4_8TiledMMAINS4_8MMA_AtomIJNS4_4SM904GMMA29MMA_64x64x8_F32TF32TF32_RS_TNILNSN_7ScaleInE1ELSP_1EEEEEENS4_6LayoutISC_NS5_IJNSA_ILi0EEEST_ST_EEEEENS5_IJNS4_10UnderscoreESW_SW_EEEEENS4_13SM90_TMA_LOADENS4_14ComposedLayoutINS4_7SwizzleILi3ELi4ELi3EEENS4_18smem_ptr_flag_bitsILi32EEENSS_INS5_IJNSA_ILi8EEENSA_ILi32EEEEEENS5_IJS16_SB_EEEEEEEvNS4_8identityESZ_NS10_INS11_ILi1ELi4ELi3EEES14_NSS_INS5_IJS15_S15_EEENS5_IJSB_S15_EEEEEEENS4_9Copy_AtomIJNS4_39AutoVectorizingCopyWithAssumedAlignmentILi128EEESH_EEES1B_EENS_8epilogue10collective6detail29Sm90TmaWarpSpecializedAdapterINS1N_15DefaultEpilogueISH_SI_SI_NS1M_6thread17LinearCombinationISH_Li1EffLNS1R_9ScaleType4KindE0ELNS_15FloatRoundStyleE2ESH_EENS1_15EpilogueDefaultEEEEEvvEEEEvNT_6ParamsE)
        /*0020*/ 	.word	0x00000000
.L_20:


//--------------------- .nv.compat                --------------------------
	.section	.nv.compat,"",@"SHT_CUDA_COMPAT_INFO"
	.align	4
        /*0000*/ 	.byte	0x02, 0x09, 0x01, 0x00, 0x02, 0x02, 0x04, 0x00, 0x02, 0x05, 0x05, 0x00, 0x03, 0x07, 0x01, 0x01
        /*0010*/ 	.byte	0x02, 0x03, 0x01, 0x00, 0x02, 0x06, 0x01, 0x00, 0x04, 0x0b, 0x08, 0x00, 0x00, 0x00, 0x00, 0x00
        /*0020*/ 	.byte	0x00, 0x00, 0x00, 0x00


//--------------------- .nv.info._ZN7cutlass13device_kernelINS_4gemm6kernel13GemmUniversalIN4cute5tupleIJiiiiEEENS1_10collective13CollectiveMmaINS1_39MainloopSm90TmaGmmaRmemAWarpSpecializedILi7ENS5_IJNS4_1CILi1EEESB_SB_EEENS1_32KernelTmaWarpSpecializedPingpongEEENS5_IJNSA_ILi64EEESF_SF_EEENS_10tfloat32_tENS5_IJlSB_lEEESH_NS5_IJSB_llEEENS4_8TiledMMAINS4_8MMA_AtomIJNS4_4SM904GMMA29MMA_64x64x8_F32TF32TF32_RS_TNILNSN_7ScaleInE1ELSP_1EEEEEENS4_6LayoutISC_NS5_IJNSA_ILi0EEEST_ST_EEEEENS5_IJNS4_10UnderscoreESW_SW_EEEEENS4_13SM90_TMA_LOADENS4_14ComposedLayoutINS4_7SwizzleILi3ELi4ELi3EEENS4_18smem_ptr_flag_bitsILi32EEENSS_INS5_IJNSA_ILi8EEENSA_ILi32EEEEEENS5_IJS16_SB_EEEEEEEvNS4_8identityESZ_NS10_INS11_ILi1ELi4ELi3EEES14_NSS_INS5_IJS15_S15_EEENS5_IJSB_S15_EEEEEEENS4_9Copy_AtomIJNS4_39AutoVectorizingCopyWithAssumedAlignmentILi128EEESH_EEES1B_EENS_8epilogue10collective6detail29Sm90TmaWarpSpecializedAdapterINS1N_15DefaultEpilogueISH_SI_SI_NS1M_6thread17LinearCombinationISH_Li1EffLNS1R_9ScaleType4KindE0ELNS_15FloatRoundStyleE2ESH_EENS1_15EpilogueDefaultEEEEEvvEEEEvNT_6ParamsE --------------------------
	.section	.nv.info._ZN7cutlass13device_kernelINS_4gemm6kernel13GemmUniversalIN4cute5tupleIJiiiiEEENS1_10collective13CollectiveMmaINS1_39MainloopSm90TmaGmmaRmemAWarpSpecializedILi7ENS5_IJNS4_1CILi1EEESB_SB_EEENS1_32KernelTmaWarpSpecializedPingpongEEENS5_IJNSA_ILi64EEESF_SF_EEENS_10tfloat32_tENS5_IJlSB_lEEESH_NS5_IJSB_llEEENS4_8TiledMMAINS4_8MMA_AtomIJNS4_4SM904GMMA29MMA_64x64x8_F32TF32TF32_RS_TNILNSN_7ScaleInE1ELSP_1EEEEEENS4_6LayoutISC_NS5_IJNSA_ILi0EEEST_ST_EEEEENS5_IJNS4_10UnderscoreESW_SW_EEEEENS4_13SM90_TMA_LOADENS4_14ComposedLayoutINS4_7SwizzleILi3ELi4ELi3EEENS4_18smem_ptr_flag_bitsILi32EEENSS_INS5_IJNSA_ILi8EEENSA_ILi32EEEEEENS5_IJS16_SB_EEEEEEEvNS4_8identityESZ_NS10_INS11_ILi1ELi4ELi3EEES14_NSS_INS5_IJS15_S15_EEENS5_IJSB_S15_EEEEEEENS4_9Copy_AtomIJNS4_39AutoVectorizingCopyWithAssumedAlignmentILi128EEESH_EEES1B_EENS_8epilogue10collective6detail29Sm90TmaWarpSpecializedAdapterINS1N_15DefaultEpilogueISH_SI_SI_NS1M_6thread17LinearCombinationISH_Li1EffLNS1R_9ScaleType4KindE0ELNS_15FloatRoundStyleE2ESH_EENS1_15EpilogueDefaultEEEEEvvEEEEvNT_6ParamsE,"",@"SHT_CUDA_INFO"
	.sectionflags	@""
	.align	4


	//----- nvinfo : EIATTR_CUDA_API_VERSION
	.align		4
        /*0000*/ 	.byte	0x04, 0x37
        /*0002*/ 	.short	(.L_22 - .L_21)
.L_21:
        /*0004*/ 	.word	0x00000082


	//----- nvinfo : EIATTR_KPARAM_INFO
	.align		4
.L_22:
        /*0008*/ 	.byte	0x04, 0x17
        /*000a*/ 	.short	(.L_24 - .L_23)
.L_23:
        /*000c*/ 	.word	0x00000000
        /*0010*/ 	.short	0x0000
        /*0012*/ 	.short	0x0070
        /*0014*/ 	.byte	0x00, 0xf0, 0x01, 0x10


	//----- nvinfo : EIATTR_SPARSE_MMA_MASK
	.align		4
.L_24:
        /*0018*/ 	.byte	0x03, 0x50
        /*001a*/ 	.short	0x0000


	//----- nvinfo : EIATTR_MAXREG_COUNT
	.align		4
        /*001c*/ 	.byte	0x03, 0x1b
        /*001e*/ 	.short	0x00a8


	//----- nvinfo : EIATTR_NUM_BARRIERS
	.align		4
        /*0020*/ 	.byte	0x02, 0x4c
        /*0022*/ 	.byte	0x01
	.zero		1


	//----- nvinfo : EIATTR_EXTERNS
	.align		4
        /*0024*/ 	.byte	0x04, 0x0f
        /*0026*/ 	.short	(.L_26 - .L_25)


	//   ....[0]....
	.align		4
.L_25:
        /*0028*/ 	.word	index@(__assertfail)


	//----- nvinfo : EIATTR_MERCURY_ISA_VERSION
	.align		4
.L_26:
        /*002c*/ 	.byte	0x03, 0x5f
        /*002e*/ 	.short	0x0101


	//----- nvinfo : EIATTR_INT_WARP_WIDE_INSTR_OFFSETS
	.align		4
        /*0030*/ 	.byte	0x04, 0x31
        /*0032*/ 	.short	(.L_28 - .L_27)


	//   ....[0]....
.L_27:
        /*0034*/ 	.word	0x000004d0


	//   ....[1]....
        /*0038*/ 	.word	0x000004f0


	//   ....[2]....
        /*003c*/ 	.word	0x00000570


	//   ....[3]....
        /*0040*/ 	.word	0x00000580


	//   ....[4]....
        /*0044*/ 	.word	0x00000590


	//   ....[5]....
        /*0048*/ 	.word	0x000005b0


	//   ....[6]....
        /*004c*/ 	.word	0x00000610


	//   ....[7]....
        /*0050*/ 	.word	0x00000630


	//----- nvinfo : EIATTR_COOP_GROUP_MASK_REGIDS
	.align		4
.L_28:
        /*0054*/ 	.byte	0x04, 0x29
        /*0056*/ 	.short	(.L_30 - .L_29)


	//   ....[0]....
.L_29:
        /*0058*/ 	.word	0xffffffff


	//   ....[1]....
        /*005c*/ 	.word	0xffffffff


	//   ....[2]....
        /*0060*/ 	.word	0xffffffff


	//   ....[3]....
        /*0064*/ 	.word	0xffffffff


	//   ....[4]....
        /*0068*/ 	.word	0xffffffff


	//   ....[5]....
        /*006c*/ 	.word	0xffffffff


	//   ....[6]....
        /*0070*/ 	.word	0x0500000f


	//----- nvinfo : EIATTR_COOP_GROUP_INSTR_OFFSETS
	.align		4
.L_30:
        /*0074*/ 	.byte	0x04, 0x28
        /*0076*/ 	.short	(.L_32 - .L_31)


	//   ....[0]....
.L_31:
        /*0078*/ 	.word	0x00000060


	//   ....[1]....
        /*007c*/ 	.word	0x00000080


	//   ....[2]....
        /*0080*/ 	.word	0x00000180


	//   ....[3]....
        /*0084*/ 	.word	0x000003f0


	//   ....[4]....
        /*0088*/ 	.word	0x00000430


	//   ....[5]....
        /*008c*/ 	.word	0x00000470


	//   ....[6]....
        /*0090*/ 	.word	0x000072e0


	//----- nvinfo : EIATTR_REG_RECONFIG
	.align		4
.L_32:
        /*0094*/ 	.byte	0x01, 0x54
	.zero		2


	//----- nvinfo : EIATTR_SYSCALL_OFFSETS
	.align		4
        /*0098*/ 	.byte	0x04, 0x46
        /*009a*/ 	.short	(.L_34 - .L_33)


	//   ....[0]....
.L_33:
        /*009c*/ 	.word	0x00001790


	//   ....[1]....
        /*00a0*/ 	.word	0x000018d0


	//   ....[2]....
        /*00a4*/ 	.word	0x000019c0


	//   ....[3]....
        /*00a8*/ 	.word	0x00005ec0


	//   ....[4]....
        /*00ac*/ 	.word	0x00005ff0


	//----- nvinfo : EIATTR_MBARRIER_INSTR_OFFSETS
	.align		4
.L_34:
        /*00b0*/ 	.byte	0x04, 0x39
        /*00b2*/ 	.short	(.L_36 - .L_35)


	//   ....[0]....
.L_35:
        /*00b4*/ 	.word	0x00000300
        /*00b8*/ 	.word	0x000000ff
        /*00bc*/ 	.word	0x00000000
        /*00c0*/ 	.short	0x0100
        /*00c2*/ 	.byte	0x05
	.zero		1


	//   ....[1]....
        /*00c4*/ 	.word	0x00000310
        /*00c8*/ 	.word	0x000000ff
        /*00cc*/ 	.word	0x00000038
        /*00d0*/ 	.short	0x0100
        /*00d2*/ 	.byte	0x05
	.zero		1


	//   ....[2]....
        /*00d4*/ 	.word	0x00000320
        /*00d8*/ 	.word	0x000000ff
        /*00dc*/ 	.word	0x00000008
        /*00e0*/ 	.short	0x0100
        /*00e2*/ 	.byte	0x05
	.zero		1


	//   ....[3]....
        /*00e4*/ 	.word	0x00000330
        /*00e8*/ 	.word	0x000000ff
        /*00ec*/ 	.word	0x00000040
        /*00f0*/ 	.short	0x0100
        /*00f2*/ 	.byte	0x05
	.zero		1


	//   ....[4]....
        /*00f4*/ 	.word	0x00000340
        /*00f8*/ 	.word	0x000000ff
        /*00fc*/ 	.word	0x00000010
        /*0100*/ 	.short	0x0100
        /*0102*/ 	.byte	0x05
	.zero		1


	//   ....[5]....
        /*0104*/ 	.word	0x00000350
        /*0108*/ 	.word	0x000000ff
        /*010c*/ 	.word	0x00000048
        /*0110*/ 	.short	0x0100
        /*0112*/ 	.byte	0x05
	.zero		1


	//   ....[6]....
        /*0114*/ 	.word	0x00000360
        /*0118*/ 	.word	0x000000ff
        /*011c*/ 	.word	0x00000018
        /*0120*/ 	.short	0x0100
        /*0122*/ 	.byte	0x05
	.zero		1


	//   ....[7]....
        /*0124*/ 	.word	0x00000370
        /*0128*/ 	.word	0x000000ff
        /*012c*/ 	.word	0x00000050
        /*0130*/ 	.short	0x0100
        /*0132*/ 	.byte	0x05
	.zero		1


	//   ....[8]....
        /*0134*/ 	.word	0x00000380
        /*0138*/ 	.word	0x000000ff
        /*013c*/ 	.word	0x00000020
        /*0140*/ 	.short	0x0100
        /*0142*/ 	.byte	0x05
	.zero		1


	//   ....[9]....
        /*0144*/ 	.word	0x00000390
        /*0148*/ 	.word	0x000000ff
        /*014c*/ 	.word	0x00000058
        /*0150*/ 	.short	0x0100
        /*0152*/ 	.byte	0x05
	.zero		1


	//   ....[10]....
        /*0154*/ 	.word	0x000003a0
        /*0158*/ 	.word	0x000000ff
        /*015c*/ 	.word	0x00000028
        /*0160*/ 	.short	0x0100
        /*0162*/ 	.byte	0x05
	.zero		1


	//   ....[11]....
        /*0164*/ 	.word	0x000003b0
        /*0168*/ 	.word	0x000000ff
        /*016c*/ 	.word	0x00000060
        /*0170*/ 	.short	0x0100
        /*0172*/ 	.byte	0x05
	.zero		1


	//   ....[12]....
        /*0174*/ 	.word	0x000003c0
        /*0178*/ 	.word	0x000000ff
        /*017c*/ 	.word	0x00000030
        /*0180*/ 	.short	0x0100
        /*0182*/ 	.byte	0x05
	.zero		1


	//   ....[13]....
        /*0184*/ 	.word	0x000003d0
        /*0188*/ 	.word	0x000000ff
        /*018c*/ 	.word	0x00000068
        /*0190*/ 	.short	0x0100
        /*0192*/ 	.byte	0x05
	.zero		1


	//   ....[14]....
        /*0194*/ 	.word	0x00000650
        /*0198*/ 	.word	0x000000ff
        /*019c*/ 	.word	0x000000a0
        /*01a0*/ 	.short	0x0100
        /*01a2*/ 	.byte	0x05
	.zero		1


	//   ....[15]....
        /*01a4*/ 	.word	0x00000660
        /*01a8*/ 	.word	0x000000ff
        /*01ac*/ 	.word	0x000000a8
        /*01b0*/ 	.short	0x0100
        /*01b2*/ 	.byte	0x05
	.zero		1


	//   ....[16]....
        /*01b4*/ 	.word	0x000006a0
        /*01b8*/ 	.word	0x000000ff
        /*01bc*/ 	.word	0x00000080
        /*01c0*/ 	.short	0x0100
        /*01c2*/ 	.byte	0x0a
	.zero		1


	//   ....[17]....
        /*01c4*/ 	.word	0x000006c0
        /*01c8*/ 	.word	0x000000ff
        /*01cc*/ 	.word	0x00000088
        /*01d0*/ 	.short	0x0100
        /*01d2*/ 	.byte	0x0a
	.zero		1


	//   ....[18]....
        /*01d4*/ 	.word	0x000006d0
        /*01d8*/ 	.word	0x000000ff
        /*01dc*/ 	.word	0x00000090
        /*01e0*/ 	.short	0x0100
        /*01e2*/ 	.byte	0x0a
	.zero		1


	//   ....[19]....
        /*01e4*/ 	.word	0x000006e0
        /*01e8*/ 	.word	0x000000ff
        /*01ec*/ 	.word	0x00000098
        /*01f0*/ 	.short	0x0100
        /*01f2*/ 	.byte	0x0a
	.zero		1


	//   ....[20]....
        /*01f4*/ 	.word	0x00001640
        /*01f8*/ 	.word	0x00000045
        /*01fc*/ 	.word	0xfffffff8
        /*0200*/ 	.short	0x010a
        /*0202*/ 	.byte	0x3f
	.zero		1


	//   ....[21]....
        /*0204*/ 	.word	0x00001a70
        /*0208*/ 	.word	0x00000003
        /*020c*/ 	.word	0x00000000
        /*0210*/ 	.short	0x010a
        /*0212*/ 	.byte	0x3f
	.zero		1


	//   ....[22]....
        /*0214*/ 	.word	0x00001ab0
        /*0218*/ 	.word	0x00000003
        /*021c*/ 	.word	0x00000000
        /*0220*/ 	.short	0x010a
        /*0222*/ 	.byte	0x3f
	.zero		1


	//   ....[23]....
        /*0224*/ 	.word	0x00001bf0
        /*0228*/ 	.word	0x00000003
        /*022c*/ 	.word	0x00000000
        /*0230*/ 	.short	0x010a
        /*0232*/ 	.byte	0x3f
	.zero		1


	//   ....[24]....
        /*0234*/ 	.word	0x000021a0
        /*0238*/ 	.word	0x00000003
        /*023c*/ 	.word	0x00000000
        /*0240*/ 	.short	0x010a
        /*0242*/ 	.byte	0x3f
	.zero		1


	//   ....[25]....
        /*0244*/ 	.word	0x00002350
        /*0248*/ 	.word	0x00000006
        /*024c*/ 	.word	0x00000000
        /*0250*/ 	.short	0x010a
        /*0252*/ 	.byte	0x3f
	.zero		1


	//   ....[26]....
        /*0254*/ 	.word	0x00002530
        /*0258*/ 	.word	0x000000ff
        /*025c*/ 	.word	0x00000000
        /*0260*/ 	.short	0x0101
        /*0262*/ 	.byte	0x06
	.zero		1


	//   ....[27]....
        /*0264*/ 	.word	0x00002900
        /*0268*/ 	.word	0x00000006
        /*026c*/ 	.word	0x00000000
        /*0270*/ 	.short	0x010a
        /*0272*/ 	.byte	0x3f
	.zero		1


	//   ....[28]....
        /*0274*/ 	.word	0x00002c40
        /*0278*/ 	.word	0x000000ff
        /*027c*/ 	.word	0x00000000
        /*0280*/ 	.short	0x0101
        /*0282*/ 	.byte	0x04
	.zero		1


	//   ....[29]....
        /*0284*/ 	.word	0x00003050
        /*0288*/ 	.word	0x0000004d
        /*028c*/ 	.word	0x00000000
        /*0290*/ 	.short	0x0101
        /*0292*/ 	.byte	0x2f
	.zero		1


	//   ....[30]....
        /*0294*/ 	.word	0x00003130
        /*0298*/ 	.word	0x000000ff
        /*029c*/ 	.word	0x00000000
        /*02a0*/ 	.short	0x0101
        /*02a2*/ 	.byte	0x04
	.zero		1


	//   ....[31]....
        /*02a4*/ 	.word	0x000031a0
        /*02a8*/ 	.word	0x00000045
        /*02ac*/ 	.word	0x00000008
        /*02b0*/ 	.short	0x010a
        /*02b2*/ 	.byte	0x3f
	.zero		1


	//   ....[32]....
        /*02b4*/ 	.word	0x000054f0
        /*02b8*/ 	.word	0x00000046
        /*02bc*/ 	.word	0x00000000
        /*02c0*/ 	.short	0x0101
        /*02c2*/ 	.byte	0x2f
	.zero		1


	//   ....[33]....
        /*02c4*/ 	.word	0x00006130
        /*02c8*/ 	.word	0x00000007
        /*02cc*/ 	.word	0x00000038
        /*02d0*/ 	.short	0x010a
        /*02d2*/ 	.byte	0x3f
	.zero		1


	//   ....[34]....
        /*02d4*/ 	.word	0x000067a0
        /*02d8*/ 	.word	0x00000006
        /*02dc*/ 	.word	0x000000a8
        /*02e0*/ 	.short	0x0101
        /*02e2*/ 	.byte	0x3f
	.zero		1


	//   ....[35]....
        /*02e4*/ 	.word	0x00006ea0
        /*02e8*/ 	.word	0x00000005
        /*02ec*/ 	.word	0x00000000
        /*02f0*/ 	.short	0x010a
        /*02f2*/ 	.byte	0x3f
	.zero		1


	//   ....[36]....
        /*02f4*/ 	.word	0x00006f20
        /*02f8*/ 	.word	0x00000007
        /*02fc*/ 	.word	0x00000000
        /*0300*/ 	.short	0x010a
        /*0302*/ 	.byte	0x3f
	.zero		1


	//   ....[37]....
        /*0304*/ 	.word	0x00006fb0
        /*0308*/ 	.word	0x00000006
        /*030c*/ 	.word	0x00000000
        /*0310*/ 	.short	0x010a
        /*0312*/ 	.byte	0x3f
	.zero		1


	//   ....[38]....
        /*0314*/ 	.word	0x00007040
        /*0318*/ 	.word	0x00000009
        /*031c*/ 	.word	0x00000000
        /*0320*/ 	.short	0x010a
        /*0322*/ 	.byte	0x3f
	.zero		1


	//   ....[39]....
        /*0324*/ 	.word	0x000070d0
        /*0328*/ 	.word	0x00000008
        /*032c*/ 	.word	0x00000000
        /*0330*/ 	.short	0x010a
        /*0332*/ 	.byte	0x3f
	.zero		1


	//   ....[40]....
        /*0334*/ 	.word	0x00007160
        /*0338*/ 	.word	0x0000000b
        /*033c*/ 	.word	0x00000000
        /*0340*/ 	.short	0x010a
        /*0342*/ 	.byte	0x3f
	.zero		1


	//   ....[41]....
        /*0344*/ 	.word	0x000071f0
        /*0348*/ 	.word	0x00000003
        /*034c*/ 	.word	0x00000000
        /*0350*/ 	.short	0x010a
        /*0352*/ 	.byte	0x3f
	.zero		1


	//   ....[42]....
        /*0354*/ 	.word	0x00007250
        /*0358*/ 	.word	0x00000045
        /*035c*/ 	.word	0xfffffff8
        /*0360*/ 	.short	0x010a
        /*0362*/ 	.byte	0x3f
	.zero		1


	//   ....[43]....
        /*0364*/ 	.word	0x00007310
        /*0368*/ 	.word	0x00000003
        /*036c*/ 	.word	0x00000000
        /*0370*/ 	.short	0x010a
        /*0372*/ 	.byte	0x3f
	.zero		1


	//   ....[44]....
        /*0374*/ 	.word	0x00007360
        /*0378*/ 	.word	0x00000003
        /*037c*/ 	.word	0x00000000
        /*0380*/ 	.short	0x010a
        /*0382*/ 	.byte	0x3f
	.zero		1


	//   ....[45]....
        /*0384*/ 	.word	0x000073b0
        /*0388*/ 	.word	0x00000006
        /*038c*/ 	.word	0x00000000
        /*0390*/ 	.short	0x010a
        /*0392*/ 	.byte	0x3f
	.zero		1


	//   ....[46]....
        /*0394*/ 	.word	0x00007400
        /*0398*/ 	.word	0x00000045
        /*039c*/ 	.word	0x00000008
        /*03a0*/ 	.short	0x010a
        /*03a2*/ 	.byte	0x3f
	.zero		1


	//   ....[47]....
        /*03a4*/ 	.word	0x000074d0
        /*03a8*/ 	.word	0x00000007
        /*03ac*/ 	.word	0x00000038
        /*03b0*/ 	.short	0x010a
        /*03b2*/ 	.byte	0x3f
	.zero		1


	//   ....[48]....
        /*03b4*/ 	.word	0x000075a0
        /*03b8*/ 	.word	0x00000005
        /*03bc*/ 	.word	0x00000000
        /*03c0*/ 	.short	0x010a
        /*03c2*/ 	.byte	0x3f
	.zero		1


	//   ....[49]....
        /*03c4*/ 	.word	0x000075f0
        /*03c8*/ 	.word	0x00000007
        /*03cc*/ 	.word	0x00000000
        /*03d0*/ 	.short	0x010a
        /*03d2*/ 	.byte	0x3f
	.zero		1


	//   ....[50]....
        /*03d4*/ 	.word	0x00007640
        /*03d8*/ 	.word	0x00000006
        /*03dc*/ 	.word	0x00000000
        /*03e0*/ 	.short	0x010a
        /*03e2*/ 	.byte	0x3f
	.zero		1


	//   ....[51]....
        /*03e4*/ 	.word	0x00007690
        /*03e8*/ 	.word	0x00000009
        /*03ec*/ 	.word	0x00000000
        /*03f0*/ 	.short	0x010a
        /*03f2*/ 	.byte	0x3f
	.zero		1


	//   ....[52]....
        /*03f4*/ 	.word	0x000076e0
        /*03f8*/ 	.word	0x00000008
        /*03fc*/ 	.word	0x00000000
        /*0400*/ 	.short	0x010a
        /*0402*/ 	.byte	0x3f
	.zero		1


	//   ....[53]....
        /*0404*/ 	.word	0x00007730
        /*0408*/ 	.word	0x0000000b
        /*040c*/ 	.word	0x00000000
        /*0410*/ 	.short	0x010a
        /*0412*/ 	.byte	0x3f
	.zero		1


	//----- nvinfo : EIATTR_NUM_MBARRIERS
	.align		4
.L_36:
        /*0414*/ 	.byte	0x03, 0x38
        /*0416*/ 	.short	0x0014


	//----- nvinfo : EIATTR_EXIT_INSTR_OFFSETS
	.align		4
        /*0418*/ 	.byte	0x04, 0x1c
        /*041a*/ 	.short	(.L_38 - .L_37)


	//   ....[0]....
.L_37:
        /*041c*/ 	.word	0x00001230


	//   ....[1]....
        /*0420*/ 	.word	0x00001290


	//   ....[2]....
        /*0424*/ 	.word	0x00005b40


	//   ....[3]....
        /*0428*/ 	.word	0x00005b70


	//   ....[4]....
        /*042c*/ 	.word	0x00007240


	//----- nvinfo : EIATTR_MAX_THREADS
	.align		4
.L_38:
        /*0430*/ 	.byte	0x04, 0x05
        /*0432*/ 	.short	(.L_40 - .L_39)
.L_39:
        /*0434*/ 	.word	0x00000180
        /*0438*/ 	.word	0x00000001
        /*043c*/ 	.word	0x00000001


	//----- nvinfo : EIATTR_CRS_STACK_SIZE
	.align		4
.L_40:
        /*0440*/ 	.byte	0x04, 0x1e
        /*0442*/ 	.short	(.L_42 - .L_41)
.L_41:
        /*0444*/ 	.word	0x00000000


	//----- nvinfo : EIATTR_CBANK_PARAM_SIZE
	.align		4
.L_42:
        /*0448*/ 	.byte	0x03, 0x19
        /*044a*/ 	.short	0x0470


	//----- nvinfo : EIATTR_PARAM_CBANK
	.align		4
        /*044c*/ 	.byte	0x04, 0x0a
        /*044e*/ 	.short	(.L_44 - .L_43)
	.align		4
.L_43:
        /*0450*/ 	.word	index@(.nv.constant0._ZN7cutlass13device_kernelINS_4gemm6kernel13GemmUniversalIN4cute5tupleIJiiiiEEENS1_10collective13CollectiveMmaINS1_39MainloopSm90TmaGmmaRmemAWarpSpecializedILi7ENS5_IJNS4_1CILi1EEESB_SB_EEENS1_32KernelTmaWarpSpecializedPingpongEEENS5_IJNSA_ILi64EEESF_SF_EEENS_10tfloat32_tENS5_IJlSB_lEEESH_NS5_IJSB_llEEENS4_8TiledMMAINS4_8MMA_AtomIJNS4_4SM904GMMA29MMA_64x64x8_F32TF32TF32_RS_TNILNSN_7ScaleInE1ELSP_1EEEEEENS4_6LayoutISC_NS5_IJNSA_ILi0EEEST_ST_EEEEENS5_IJNS4_10UnderscoreESW_SW_EEEEENS4_13SM90_TMA_LOADENS4_14ComposedLayoutINS4_7SwizzleILi3ELi4ELi3EEENS4_18smem_ptr_flag_bitsILi32EEENSS_INS5_IJNSA_ILi8EEENSA_ILi32EEEEEENS5_IJS16_SB_EEEEEEEvNS4_8identityESZ_NS10_INS11_ILi1ELi4ELi3EEES14_NSS_INS5_IJS15_S15_EEENS5_IJSB_S15_EEEEEEENS4_9Copy_AtomIJNS4_39AutoVectorizingCopyWithAssumedAlignmentILi128EEESH_EEES1B_EENS_8epilogue10collective6detail29Sm90TmaWarpSpecializedAdapterINS1N_15DefaultEpilogueISH_SI_SI_NS1M_6thread17LinearCombinationISH_Li1EffLNS1R_9ScaleType4KindE0ELNS_15FloatRoundStyleE2ESH_EENS1_15EpilogueDefaultEEEEEvvEEEEvNT_6ParamsE)
        /*0454*/ 	.short	0x0210
        /*0456*/ 	.short	0x0470


	//----- nvinfo : EIATTR_SW_WAR
	.align		4
.L_44:
        /*0458*/ 	.byte	0x04, 0x36
        /*045a*/ 	.short	(.L_46 - .L_45)
.L_45:
        /*045c*/ 	.word	0x00000008
.L_46:


//--------------------- .nv.callgraph             --------------------------
	.section	.nv.callgraph,"",@"SHT_CUDA_CALLGRAPH"
	.align	4
	.sectionentsize	8
	.align		4
        /*0000*/ 	.word	0x00000000
	.align		4
        /*0004*/ 	.word	0xffffffff
	.align		4
        /*0008*/ 	.word	index@(_ZN7cutlass13device_kernelINS_4gemm6kernel13GemmUniversalIN4cute5tupleIJiiiiEEENS1_10collective13CollectiveMmaINS1_39MainloopSm90TmaGmmaRmemAWarpSpecializedILi7ENS5_IJNS4_1CILi1EEESB_SB_EEENS1_32KernelTmaWarpSpecializedPingpongEEENS5_IJNSA_ILi64EEESF_SF_EEENS_10tfloat32_tENS5_IJlSB_lEEESH_NS5_IJSB_llEEENS4_8TiledMMAINS4_8MMA_AtomIJNS4_4SM904GMMA29MMA_64x64x8_F32TF32TF32_RS_TNILNSN_7ScaleInE1ELSP_1EEEEEENS4_6LayoutISC_NS5_IJNSA_ILi0EEEST_ST_EEEEENS5_IJNS4_10UnderscoreESW_SW_EEEEENS4_13SM90_TMA_LOADENS4_14ComposedLayoutINS4_7SwizzleILi3ELi4ELi3EEENS4_18smem_ptr_flag_bitsILi32EEENSS_INS5_IJNSA_ILi8EEENSA_ILi32EEEEEENS5_IJS16_SB_EEEEEEEvNS4_8identityESZ_NS10_INS11_ILi1ELi4ELi3EEES14_NSS_INS5_IJS15_S15_EEENS5_IJSB_S15_EEEEEEENS4_9Copy_AtomIJNS4_39AutoVectorizingCopyWithAssumedAlignmentILi128EEESH_EEES1B_EENS_8epilogue10collective6detail29Sm90TmaWarpSpecializedAdapterINS1N_15DefaultEpilogueISH_SI_SI_NS1M_6thread17LinearCombinationISH_Li1EffLNS1R_9ScaleType4KindE0ELNS_15FloatRoundStyleE2ESH_EENS1_15EpilogueDefaultEEEEEvvEEEEvNT_6ParamsE)
	.align		4
        /*000c*/ 	.word	index@(__assertfail)
	.align		4
        /*0010*/ 	.word	0x00000000
	.align		4
        /*0014*/ 	.word	0xfffffffe
	.align		4
        /*0018*/ 	.word	0x00000000
	.align		4
        /*001c*/ 	.word	0xfffffffd
	.align		4
        /*0020*/ 	.word	0x00000000
	.align		4
        /*0024*/ 	.word	0xfffffffc


//--------------------- .nv.constant4             --------------------------
	.section	.nv.constant4,"a",@progbits
	.align	8
	.align		8
.nv.constant4:
        /*0000*/ 	.dword	__assertfail
	.align		8
        /*0008*/ 	.dword	__unnamed_1
	.align		8
        /*0010*/ 	.dword	__unnamed_2
	.align		8
        /*0018*/ 	.dword	_ZN40_INTERNAL_0cabdfd1_4_k_cu_7769d66a_264464cuda3std3__45__cpo5beginE
	.align		8
        /*0020*/ 	.dword	_ZN40_INTERNAL_0cabdfd1_4_k_cu_7769d66a_264464cuda3std3__45__cpo3endE
	.align		8
        /*0028*/ 	.dword	_ZN40_INTERNAL_0cabdfd1_4_k_cu_7769d66a_264464cuda3std3__45__cpo6cbeginE
	.align		8
        /*0030*/ 	.dword	_ZN40_INTERNAL_0cabdfd1_4_k_cu_7769d66a_264464cuda3std3__45__cpo4cendE
	.align		8
        /*0038*/ 	.dword	_ZN40_INTERNAL_0cabdfd1_4_k_cu_7769d66a_264464cuda3std3__442_GLOBAL__N__0cabdfd1_4_k_cu_7769d66a_264466ignoreE
	.align		8
        /*0040*/ 	.dword	_ZN40_INTERNAL_0cabdfd1_4_k_cu_7769d66a_264464cuda3std3__419piecewise_constructE
	.align		8
        /*0048*/ 	.dword	_ZN40_INTERNAL_0cabdfd1_4_k_cu_7769d66a_264464cuda3std3__48in_placeE
	.align		8
        /*0050*/ 	.dword	_ZN40_INTERNAL_0cabdfd1_4_k_cu_7769d66a_264464cuda3std6ranges3__45__cpo4swapE
	.align		8
        /*0058*/ 	.dword	_ZN40_INTERNAL_0cabdfd1_4_k_cu_7769d66a_264464cuda3std6ranges3__45__cpo9iter_moveE
	.align		8
        /*0060*/ 	.dword	_ZN40_INTERNAL_0cabdfd1_4_k_cu_7769d66a_264464cute7productE
	.align		8
        /*0068*/ 	.dword	_ZN40_INTERNAL_0cabdfd1_4_k_cu_7769d66a_264464cute1_E
	.align		8
        /*0070*/ 	.dword	$str$24
	.align		8
        /*0078*/ 	.dword	$str$25


//--------------------- .text._ZN7cutlass13device_kernelINS_4gemm6kernel13GemmUniversalIN4cute5tupleIJiiiiEEENS1_10collective13CollectiveMmaINS1_39MainloopSm90TmaGmmaRmemAWarpSpecializedILi7ENS5_IJNS4_1CILi1EEESB_SB_EEENS1_32KernelTmaWarpSpecializedPingpongEEENS5_IJNSA_ILi64EEESF_SF_EEENS_10tfloat32_tENS5_IJlSB_lEEESH_NS5_IJSB_llEEENS4_8TiledMMAINS4_8MMA_AtomIJNS4_4SM904GMMA29MMA_64x64x8_F32TF32TF32_RS_TNILNSN_7ScaleInE1ELSP_1EEEEEENS4_6LayoutISC_NS5_IJNSA_ILi0EEEST_ST_EEEEENS5_IJNS4_10UnderscoreESW_SW_EEEEENS4_13SM90_TMA_LOADENS4_14ComposedLayoutINS4_7SwizzleILi3ELi4ELi3EEENS4_18smem_ptr_flag_bitsILi32EEENSS_INS5_IJNSA_ILi8EEENSA_ILi32EEEEEENS5_IJS16_SB_EEEEEEEvNS4_8identityESZ_NS10_INS11_ILi1ELi4ELi3EEES14_NSS_INS5_IJS15_S15_EEENS5_IJSB_S15_EEEEEEENS4_9Copy_AtomIJNS4_39AutoVectorizingCopyWithAssumedAlignmentILi128EEESH_EEES1B_EENS_8epilogue10collective6detail29Sm90TmaWarpSpecializedAdapterINS1N_15DefaultEpilogueISH_SI_SI_NS1M_6thread17LinearCombinationISH_Li1EffLNS1R_9ScaleType4KindE0ELNS_15FloatRoundStyleE2ESH_EENS1_15EpilogueDefaultEEEEEvvEEEEvNT_6ParamsE --------------------------
	.section	.text._ZN7cutlass13device_kernelINS_4gemm6kernel13GemmUniversalIN4cute5tupleIJiiiiEEENS1_10collective13CollectiveMmaINS1_39MainloopSm90TmaGmmaRmemAWarpSpecializedILi7ENS5_IJNS4_1CILi1EEESB_SB_EEENS1_32KernelTmaWarpSpecializedPingpongEEENS5_IJNSA_ILi64EEESF_SF_EEENS_10tfloat32_tENS5_IJlSB_lEEESH_NS5_IJSB_llEEENS4_8TiledMMAINS4_8MMA_AtomIJNS4_4SM904GMMA29MMA_64x64x8_F32TF32TF32_RS_TNILNSN_7ScaleInE1ELSP_1EEEEEENS4_6LayoutISC_NS5_IJNSA_ILi0EEEST_ST_EEEEENS5_IJNS4_10UnderscoreESW_SW_EEEEENS4_13SM90_TMA_LOADENS4_14ComposedLayoutINS4_7SwizzleILi3ELi4ELi3EEENS4_18smem_ptr_flag_bitsILi32EEENSS_INS5_IJNSA_ILi8EEENSA_ILi32EEEEEENS5_IJS16_SB_EEEEEEEvNS4_8identityESZ_NS10_INS11_ILi1ELi4ELi3EEES14_NSS_INS5_IJS15_S15_EEENS5_IJSB_S15_EEEEEEENS4_9Copy_AtomIJNS4_39AutoVectorizingCopyWithAssumedAlignmentILi128EEESH_EEES1B_EENS_8epilogue10collective6detail29Sm90TmaWarpSpecializedAdapterINS1N_15DefaultEpilogueISH_SI_SI_NS1M_6thread17LinearCombinationISH_Li1EffLNS1R_9ScaleType4KindE0ELNS_15FloatRoundStyleE2ESH_EENS1_15EpilogueDefaultEEEEEvvEEEEvNT_6ParamsE,"ax",@progbits
	.align	128
.text._ZN7cutlass13device_kernelINS_4gemm6kernel13GemmUniversalIN4cute5tupleIJiiiiEEENS1_10collective13CollectiveMmaINS1_39MainloopSm90TmaGmmaRmemAWarpSpecializedILi7ENS5_IJNS4_1CILi1EEESB_SB_EEENS1_32KernelTmaWarpSpecializedPingpongEEENS5_IJNSA_ILi64EEESF_SF_EEENS_10tfloat32_tENS5_IJlSB_lEEESH_NS5_IJSB_llEEENS4_8TiledMMAINS4_8MMA_AtomIJNS4_4SM904GMMA29MMA_64x64x8_F32TF32TF32_RS_TNILNSN_7ScaleInE1ELSP_1EEEEEENS4_6LayoutISC_NS5_IJNSA_ILi0EEEST_ST_EEEEENS5_IJNS4_10UnderscoreESW_SW_EEEEENS4_13SM90_TMA_LOADENS4_14ComposedLayoutINS4_7SwizzleILi3ELi4ELi3EEENS4_18smem_ptr_flag_bitsILi32EEENSS_INS5_IJNSA_ILi8EEENSA_ILi32EEEEEENS5_IJS16_SB_EEEEEEEvNS4_8identityESZ_NS10_INS11_ILi1ELi4ELi3EEES14_NSS_INS5_IJS15_S15_EEENS5_IJSB_S15_EEEEEEENS4_9Copy_AtomIJNS4_39AutoVectorizingCopyWithAssumedAlignmentILi128EEESH_EEES1B_EENS_8epilogue10collective6detail29Sm90TmaWarpSpecializedAdapterINS1N_15DefaultEpilogueISH_SI_SI_NS1M_6thread17LinearCombinationISH_Li1EffLNS1R_9ScaleType4KindE0ELNS_15FloatRoundStyleE2ESH_EENS1_15EpilogueDefaultEEEEEvvEEEEvNT_6ParamsE:
        .type           _ZN7cutlass13device_kernelINS_4gemm6kernel13GemmUniversalIN4cute5tupleIJiiiiEEENS1_10collective13CollectiveMmaINS1_39MainloopSm90TmaGmmaRmemAWarpSpecializedILi7ENS5_IJNS4_1CILi1EEESB_SB_EEENS1_32KernelTmaWarpSpecializedPingpongEEENS5_IJNSA_ILi64EEESF_SF_EEENS_10tfloat32_tENS5_IJlSB_lEEESH_NS5_IJSB_llEEENS4_8TiledMMAINS4_8MMA_AtomIJNS4_4SM904GMMA29MMA_64x64x8_F32TF32TF32_RS_TNILNSN_7ScaleInE1ELSP_1EEEEEENS4_6LayoutISC_NS5_IJNSA_ILi0EEEST_ST_EEEEENS5_IJNS4_10UnderscoreESW_SW_EEEEENS4_13SM90_TMA_LOADENS4_14ComposedLayoutINS4_7SwizzleILi3ELi4ELi3EEENS4_18smem_ptr_flag_bitsILi32EEENSS_INS5_IJNSA_ILi8EEENSA_ILi32EEEEEENS5_IJS16_SB_EEEEEEEvNS4_8identityESZ_NS10_INS11_ILi1ELi4ELi3EEES14_NSS_INS5_IJS15_S15_EEENS5_IJSB_S15_EEEEEEENS4_9Copy_AtomIJNS4_39AutoVectorizingCopyWithAssumedAlignmentILi128EEESH_EEES1B_EENS_8epilogue10collective6detail29Sm90TmaWarpSpecializedAdapterINS1N_15DefaultEpilogueISH_SI_SI_NS1M_6thread17LinearCombinationISH_Li1EffLNS1R_9ScaleType4KindE0ELNS_15FloatRoundStyleE2ESH_EENS1_15EpilogueDefaultEEEEEvvEEEEvNT_6ParamsE,@function
        .size           _ZN7cutlass13device_kernelINS_4gemm6kernel13GemmUniversalIN4cute5tupleIJiiiiEEENS1_10collective13CollectiveMmaINS1_39MainloopSm90TmaGmmaRmemAWarpSpecializedILi7ENS5_IJNS4_1CILi1EEESB_SB_EEENS1_32KernelTmaWarpSpecializedPingpongEEENS5_IJNSA_ILi64EEESF_SF_EEENS_10tfloat32_tENS5_IJlSB_lEEESH_NS5_IJSB_llEEENS4_8TiledMMAINS4_8MMA_AtomIJNS4_4SM904GMMA29MMA_64x64x8_F32TF32TF32_RS_TNILNSN_7ScaleInE1ELSP_1EEEEEENS4_6LayoutISC_NS5_IJNSA_ILi0EEEST_ST_EEEEENS5_IJNS4_10UnderscoreESW_SW_EEEEENS4_13SM90_TMA_LOADENS4_14ComposedLayoutINS4_7SwizzleILi3ELi4ELi3EEENS4_18smem_ptr_flag_bitsILi32EEENSS_INS5_IJNSA_ILi8EEENSA_ILi32EEEEEENS5_IJS16_SB_EEEEEEEvNS4_8identityESZ_NS10_INS11_ILi1ELi4ELi3EEES14_NSS_INS5_IJS15_S15_EEENS5_IJSB_S15_EEEEEEENS4_9Copy_AtomIJNS4_39AutoVectorizingCopyWithAssumedAlignmentILi128EEESH_EEES1B_EENS_8epilogue10collective6detail29Sm90TmaWarpSpecializedAdapterINS1N_15DefaultEpilogueISH_SI_SI_NS1M_6thread17LinearCombinationISH_Li1EffLNS1R_9ScaleType4KindE0ELNS_15FloatRoundStyleE2ESH_EENS1_15EpilogueDefaultEEEEEvvEEEEvNT_6ParamsE,(.L_x_154 - _ZN7cutlass13device_kernelINS_4gemm6kernel13GemmUniversalIN4cute5tupleIJiiiiEEENS1_10collective13CollectiveMmaINS1_39MainloopSm90TmaGmmaRmemAWarpSpecializedILi7ENS5_IJNS4_1CILi1EEESB_SB_EEENS1_32KernelTmaWarpSpecializedPingpongEEENS5_IJNSA_ILi64EEESF_SF_EEENS_10tfloat32_tENS5_IJlSB_lEEESH_NS5_IJSB_llEEENS4_8TiledMMAINS4_8MMA_AtomIJNS4_4SM904GMMA29MMA_64x64x8_F32TF32TF32_RS_TNILNSN_7ScaleInE1ELSP_1EEEEEENS4_6LayoutISC_NS5_IJNSA_ILi0EEEST_ST_EEEEENS5_IJNS4_10UnderscoreESW_SW_EEEEENS4_13SM90_TMA_LOADENS4_14ComposedLayoutINS4_7SwizzleILi3ELi4ELi3EEENS4_18smem_ptr_flag_bitsILi32EEENSS_INS5_IJNSA_ILi8EEENSA_ILi32EEEEEENS5_IJS16_SB_EEEEEEEvNS4_8identityESZ_NS10_INS11_ILi1ELi4ELi3EEES14_NSS_INS5_IJS15_S15_EEENS5_IJSB_S15_EEEEEEENS4_9Copy_AtomIJNS4_39AutoVectorizingCopyWithAssumedAlignmentILi128EEESH_EEES1B_EENS_8epilogue10collective6detail29Sm90TmaWarpSpecializedAdapterINS1N_15DefaultEpilogueISH_SI_SI_NS1M_6thread17LinearCombinationISH_Li1EffLNS1R_9ScaleType4KindE0ELNS_15FloatRoundStyleE2ESH_EENS1_15EpilogueDefaultEEEEEvvEEEEvNT_6ParamsE)
        .other          _ZN7cutlass13device_kernelINS_4gemm6kernel13GemmUniversalIN4cute5tupleIJiiiiEEENS1_10collective13CollectiveMmaINS1_39MainloopSm90TmaGmmaRmemAWarpSpecializedILi7ENS5_IJNS4_1CILi1EEESB_SB_EEENS1_32KernelTmaWarpSpecializedPingpongEEENS5_IJNSA_ILi64EEESF_SF_EEENS_10tfloat32_tENS5_IJlSB_lEEESH_NS5_IJSB_llEEENS4_8TiledMMAINS4_8MMA_AtomIJNS4_4SM904GMMA29MMA_64x64x8_F32TF32TF32_RS_TNILNSN_7ScaleInE1ELSP_1EEEEEENS4_6LayoutISC_NS5_IJNSA_ILi0EEEST_ST_EEEEENS5_IJNS4_10UnderscoreESW_SW_EEEEENS4_13SM90_TMA_LOADENS4_14ComposedLayoutINS4_7SwizzleILi3ELi4ELi3EEENS4_18smem_ptr_flag_bitsILi32EEENSS_INS5_IJNSA_ILi8EEENSA_ILi32EEEEEENS5_IJS16_SB_EEEEEEEvNS4_8identityESZ_NS10_INS11_ILi1ELi4ELi3EEES14_NSS_INS5_IJS15_S15_EEENS5_IJSB_S15_EEEEEEENS4_9Copy_AtomIJNS4_39AutoVectorizingCopyWithAssumedAlignmentILi128EEESH_EEES1B_EENS_8epilogue10collective6detail29Sm90TmaWarpSpecializedAdapterINS1N_15DefaultEpilogueISH_SI_SI_NS1M_6thread17LinearCombinationISH_Li1EffLNS1R_9ScaleType4KindE0ELNS_15FloatRoundStyleE2ESH_EENS1_15EpilogueDefaultEEEEEvvEEEEvNT_6ParamsE,@"STO_CUDA_ENTRY STV_DEFAULT"
_ZN7cutlass13device_kernelINS_4gemm6kernel13GemmUniversalIN4cute5tupleIJiiiiEEENS1_10collective13CollectiveMmaINS1_39MainloopSm90TmaGmmaRmemAWarpSpecializedILi7ENS5_IJNS4_1CILi1EEESB_SB_EEENS1_32KernelTmaWarpSpecializedPingpongEEENS5_IJNSA_ILi64EEESF_SF_EEENS_10tfloat32_tENS5_IJlSB_lEEESH_NS5_IJSB_llEEENS4_8TiledMMAINS4_8MMA_AtomIJNS4_4SM904GMMA29MMA_64x64x8_F32TF32TF32_RS_TNILNSN_7ScaleInE1ELSP_1EEEEEENS4_6LayoutISC_NS5_IJNSA_ILi0EEEST_ST_EEEEENS5_IJNS4_10UnderscoreESW_SW_EEEEENS4_13SM90_TMA_LOADENS4_14ComposedLayoutINS4_7SwizzleILi3ELi4ELi3EEENS4_18smem_ptr_flag_bitsILi32EEENSS_INS5_IJNSA_ILi8EEENSA_ILi32EEEEEENS5_IJS16_SB_EEEEEEEvNS4_8identityESZ_NS10_INS11_ILi1ELi4ELi3EEES14_NSS_INS5_IJS15_S15_EEENS5_IJSB_S15_EEEEEEENS4_9Copy_AtomIJNS4_39AutoVectorizingCopyWithAssumedAlignmentILi128EEESH_EEES1B_EENS_8epilogue10collective6detail29Sm90TmaWarpSpecializedAdapterINS1N_15DefaultEpilogueISH_SI_SI_NS1M_6thread17LinearCombinationISH_Li1EffLNS1R_9ScaleType4KindE0ELNS_15FloatRoundStyleE2ESH_EENS1_15EpilogueDefaultEEEEEvvEEEEvNT_6ParamsE:
[----:B------:R-:W0:Y:S01]  /*0000*/  LDC R1, c[0x0][0x28] ;  /* 0x00000a00ff017b82 */ /* 0x000e220000000800 */
[----:B------:R-:W1:Y:S01]  /*0010*/  S2R R0, SR_TID.X ;  /* 0x0000000000007919 */ /* 0x000e620000002100 */
[----:B------:R-:W-:Y:S01]  /*0020*/  ELECT P0, URZ, PT ;  /* 0x00000000003f782f */ /* 0x000fe20003800000 */
[----:B------:R-:W-:Y:S01]  /*0030*/  BSSY B0, `(.L_x_0) ;  /* 0x0000014000007945 */ /* 0x000fe20003800000 */
[--C-:B-1----:R-:W-:Y:S02]  /*0040*/  SHF.R.U32.HI R2, RZ, 0x5, R0.reuse ;  /* 0x00000005ff027819 */ /* 0x102fe40000011600 */
[----:B------:R-:W-:-:S03]  /*0050*/  SHF.R.U32.HI R69, RZ, 0x7, R0 ;  /* 0x00000007ff457819 */ /* 0x000fc60000011600 */
[----:B------:R-:W1:Y:S02]  /*0060*/  SHFL.IDX PT, R3, R2, RZ, 0x1f ;  /* 0x00001fff02037589 */ /* 0x000e6400000e0000 */
[----:B-1----:R-:W-:Y:S02]  /*0070*/  R2UR UR4, R3 ;  /* 0x00000000030472ca */ /* 0x002fe400000e0000 */
[----:B------:R1:W2:Y:S11]  /*0080*/  SHFL.IDX PT, R3, R69, RZ, 0x1f ;  /* 0x00001fff45037589 */ /* 0x0002b600000e0000 */
[----:B------:R-:W-:-:S02]  /*0090*/  USHF.R.S32.HI UR5, URZ, 0x1f, UR4 ;  /* 0x0000001f3f057899 */ /* 0x000fc40008011404 */
[----:B------:R-:W-:Y:S02]  /*00a0*/  ISETP.NE.OR P0, PT, RZ, UR4, !P0 ;  /* 0x00000004ff007c0c */ /* 0x000fe4000c705670 */
[----:B------:R-:W-:-:S04]  /*00b0*/  ULEA.HI UR5, UR5, UR4, URZ, 0x2 ;  /* 0x0000000405057291 */ /* 0x000fc8000f8f103f */
[----:B------:R-:W-:-:S04]  /*00c0*/  ULOP3.LUT UR5, UR5, 0xfffffffc, URZ, 0xc0, !UPT ;  /* 0xfffffffc05057892 */ /* 0x000fc8000f8ec03f */
[----:B------:R-:W-:-:S03]  /*00d0*/  UIADD3 UR4, UR4, -UR5, URZ ;  /* 0x8000000504047290 */ /* 0x000fc6000fffe03f */
[----:B012---:R-:W-:Y:S09]  /*00e0*/  @P0 BRA `(.L_x_1) ;  /* 0x0000000000200947 */ /* 0x007ff20003800000 */
[----:B------:R-:W-:Y:S02]  /*00f0*/  ULDC.64 UR6, c[0x0][0x198] ;  /* 0x0000660000067ab9 */ /* 0x000fe40000000a00 */
[----:B------:R-:W-:Y:S02]  /*0100*/  UIADD3 UR8, UP0, UR6, 0xf0, URZ ;  /* 0x000000f006087890 */ /* 0x000fe4000ff1e03f */
[----:B------:R-:W-:Y:S02]  /*0110*/  UIADD3 UR6, UP1, UR6, 0x1f0, URZ ;  /* 0x000001f006067890 */ /* 0x000fe4000ff3e03f */
[----:B------:R-:W-:Y:S02]  /*0120*/  UIADD3.X UR9, URZ, UR7, URZ, UP0, !UPT ;  /* 0x000000073f097290 */ /* 0x000fe400087fe43f */
[----:B------:R-:W-:-:S07]  /*0130*/  UIADD3.X UR7, URZ, UR7, URZ, UP1, !UPT ;  /* 0x000000073f077290 */ /* 0x000fce0008ffe43f */
[----:B------:R0:W-:Y:S02]  /*0140*/  UTMACCTL.PF [UR8] ;  /* 0x00000000080079b9 */ /* 0x0001e40008040000 */
[----:B------:R0:W-:Y:S02]  /*0150*/  UTMACCTL.PF [UR6] ;  /* 0x00000000060079b9 */ /* 0x0001e40008040000 */
[----:B0-----:R-:W-:Y:S01]  /*0160*/  NOP ;  /* 0x0000000000007918 */ /* 0x001fe20000000000 */
.L_x_1:
[----:B------:R-:W-:Y:S05]  /*0170*/  BSYNC B0 ;  /* 0x0000000000007941 */ /* 0x000fea0003800000 */
.L_x_0:
[----:B------:R-:W0:Y:S01]  /*0180*/  SHFL.IDX PT, R4, R2, RZ, 0x1f ;  /* 0x00001fff02047589 */ /* 0x000e2200000e0000 */
[----:B------:R-:W-:Y:S01]  /*0190*/  R2UR UR13, R3 ;  /* 0x00000000030d72ca */ /* 0x000fe200000e0000 */
[----:B------:R-:W-:-:S04]  /*01a0*/  UISETP.NE.AND UP0, UPT, UR4, 0x3, UPT ;  /* 0x000000030400788c */ /* 0x000fc8000bf05270 */
[----:B------:R-:W-:-:S08]  /*01b0*/  UISETP.EQ.OR UP0, UPT, UR4, URZ, !UP0 ;  /* 0x0000003f0400728c */ /* 0x000fd0000c702670 */
[----:B------:R-:W-:Y:S02]  /*01c0*/  UIADD3 UR12, UR13, -0x1, URZ ;  /* 0xffffffff0d0c7890 */ /* 0x000fe4000fffe03f */
[----:B------:R-:W-:Y:S02]  /*01d0*/  UISETP.EQ.AND UP0, UPT, UR13, URZ, UP0 ;  /* 0x0000003f0d00728c */ /* 0x000fe40008702270 */
[----:B------:R-:W-:Y:S02]  /*01e0*/  UISETP.GE.U32.AND UP1, UPT, UR12, 0x2, UPT ;  /* 0x000000020c00788c */ /* 0x000fe4000bf26070 */
[----:B------:R-:W-:Y:S01]  /*01f0*/  USEL UR54, URZ, 0x1, !UP0 ;  /* 0x000000013f367887 */ /* 0x000fe2000c000000 */
[----:B0-----:R-:W-:-:S03]  /*0200*/  ISETP.NE.AND P0, PT, R4, RZ, PT ;  /* 0x000000ff0400720c */ /* 0x001fc60003f05270 */
[----:B------:R-:W-:-:S10]  /*0210*/  USEL UR54, UR54, 0x2, UP1 ;  /* 0x0000000236367887 */ /* 0x000fd40008800000 */
[----:B------:R-:W-:Y:S05]  /*0220*/  @P0 BRA `(.L_x_2) ;  /* 0x0000000000700947 */ /* 0x000fea0003800000 */
[----:B------:R-:W0:Y:S01]  /*0230*/  S2UR UR6, SR_CgaCtaId ;  /* 0x00000000000679c3 */ /* 0x000e220000008800 */
[----:B------:R-:W-:Y:S01]  /*0240*/  UMOV UR5, 0x400 ;  /* 0x0000040000057882 */ /* 0x000fe20000000000 */
[----:B------:R-:W-:Y:S01]  /*0250*/  UMOV UR7, 0x1 ;  /* 0x0000000100077882 */ /* 0x000fe20000000000 */
[----:B------:R-:W-:Y:S01]  /*0260*/  UMOV UR8, 0x80 ;  /* 0x0000008000087882 */ /* 0x000fe20000000000 */
[----:B------:R-:W-:Y:S01]  /*0270*/  ELECT P0, URZ, PT ;  /* 0x00000000003f782f */ /* 0x000fe20003800000 */
[----:B------:R-:W-:-:S04]  /*0280*/  UIADD3 UR8, -UR8, 0x100000, URZ ;  /* 0x0010000008087890 */ /* 0x000fc8000fffe13f */
[----:B------:R-:W-:Y:S02]  /*0290*/  USHF.L.U32 UR9, UR8, 0xb, URZ ;  /* 0x0000000b08097899 */ /* 0x000fe4000800063f */
[----:B------:R-:W-:Y:S02]  /*02a0*/  USHF.L.U32 UR8, UR8, 0x1, URZ ;  /* 0x0000000108087899 */ /* 0x000fe4000800063f */
[----:B0-----:R-:W-:Y:S02]  /*02b0*/  ULEA UR5, UR6, UR5, 0x18 ;  /* 0x0000000506057291 */ /* 0x001fe4000f8ec03f */
[----:B------:R-:W-:-:S04]  /*02c0*/  UIADD3 UR6, -UR7, 0x100000, URZ ;  /* 0x0010000007067890 */ /* 0x000fc8000fffe13f */
[----:B------:R-:W-:Y:S02]  /*02d0*/  USHF.L.U32 UR7, UR6, 0xb, URZ ;  /* 0x0000000b06077899 */ /* 0x000fe4000800063f */
[----:B------:R-:W-:Y:S01]  /*02e0*/  USHF.L.U32 UR6, UR6, 0x1, URZ ;  /* 0x0000000106067899 */ /* 0x000fe2000800063f */
[----:B------:R-:W0:Y:S11]  /*02f0*/  FENCE.VIEW.ASYNC.S ;  /* 0x00000000000073c6 */ /* 0x000e360000000000 */
[----:B0-----:R0:W1:Y:S01]  /*0300*/  SYNCS.EXCH.64 URZ, [UR5], UR6 ;  /* 0x00000006053f75b2 */ /* 0x0010620008000100 */
[----:B------:R0:W2:Y:S01]  /*0310*/  SYNCS.EXCH.64 URZ, [UR5+0x38], UR8 ;  /* 0x00003808053f75b2 */ /* 0x0000a20008000100 */
[----:B------:R0:W3:Y:S01]  /*0320*/  SYNCS.EXCH.64 URZ, [UR5+0x8], UR6 ;  /* 0x00000806053f75b2 */ /* 0x0000e20008000100 */
[----:B------:R0:W4:Y:S01]  /*0330*/  SYNCS.EXCH.64 URZ, [UR5+0x40], UR8 ;  /* 0x00004008053f75b2 */ /* 0x0001220008000100 */
[----:B------:R0:W0:Y:S01]  /*0340*/  SYNCS.EXCH.64 URZ, [UR5+0x10], UR6 ;  /* 0x00001006053f75b2 */ /* 0x0000220008000100 */
        /* <DEDUP_REMOVED lines=9> */
[----:B------:R-:W-:Y:S01]  /*03e0*/  NOP ;  /* 0x0000000000007918 */ /* 0x000fe20000000000 */
.L_x_2:
[----:B------:R-:W5:Y:S01]  /*03f0*/  SHFL.IDX PT, R4, R2, RZ, 0x1f ;  /* 0x00001fff02047589 */ /* 0x000f6200000e0000 */
[----:B------:R-:W-:Y:S01]  /*0400*/  ELECT P0, URZ, PT ;  /* 0x00000000003f782f */ /* 0x000fe20003800000 */
[----:B------:R-:W-:Y:S01]  /*0410*/  NOP ;  /* 0x0000000000007918 */ /* 0x000fe20000000000 */
[----:B------:R-:W-:Y:S01]  /*0420*/  ELECT P1, URZ, PT ;  /* 0x00000000003f782f */ /* 0x000fe20003820000 */
[----:B------:R-:W1:Y:S01]  /*0430*/  SHFL.IDX PT, R3, R2, RZ, 0x1f ;  /* 0x00001fff02037589 */ /* 0x000e6200000e0000 */
[----:B0-----:R-:W-:Y:S01]  /*0440*/  UMOV UR6, 0x20 ;  /* 0x0000002000067882 */ /* 0x001fe20000000000 */
[----:B------:R-:W-:Y:S01]  /*0450*/  UMOV UR9, 0x80 ;  /* 0x0000008000097882 */ /* 0x000fe20000000000 */
[----:B------:R-:W-:Y:S01]  /*0460*/  NOP ;  /* 0x0000000000007918 */ /* 0x000fe20000000000 */
[----:B------:R-:W0:Y:S01]  /*0470*/  SHFL.IDX PT, R69, R69, RZ, 0x1f ;  /* 0x00001fff45457589 */ /* 0x000e2200000e0000 */
[----:B------:R-:W-:Y:S01]  /*0480*/  ULDC.64 UR36, c[0x0][0x208] ;  /* 0x0000820000247ab9 */ /* 0x000fe20000000a00 */
[----:B-----5:R-:W-:-:S02]  /*0490*/  ISETP.NE.OR P0, PT, R4, RZ, !P0 ;  /* 0x000000ff0400720c */ /* 0x020fc40004705670 */
[----:B-1----:R-:W-:Y:S02]  /*04a0*/  ISETP.NE.OR P1, PT, R3, RZ, !P1 ;  /* 0x000000ff0300720c */ /* 0x002fe40004f25670 */
[----:B------:R-:W-:-:S04]  /*04b0*/  SHF.R.S32.HI R3, RZ, 0x1f, R0 ;  /* 0x0000001fff037819 */ /* 0x000fc80000011400 */
[----:B------:R-:W-:-:S05]  /*04c0*/  LEA.HI R3, R3, R0, RZ, 0x7 ;  /* 0x0000000003037211 */ /* 0x000fca00078f38ff */
[----:B------:R-:W-:Y:S01]  /*04d0*/  VOTEU.ALL UP0, P0 ;  /* 0x00000000003f7886 */ /* 0x000fe20000000000 */
[----:B------:R-:W-:Y:S01]  /*04e0*/  LOP3.LUT R3, R3, 0xffffff80, RZ, 0xc0, !PT ;  /* 0xffffff8003037812 */ /* 0x000fe200078ec0ff */
[----:B------:R-:W-:-:S03]  /*04f0*/  VOTEU.ALL UP1, P1 ;  /* 0x00000000003f7886 */ /* 0x000fc60000820000 */
[----:B------:R-:W1:Y:S01]  /*0500*/  @!UP0 S2UR UR8, SR_CgaCtaId ;  /* 0x00000000000889c3 */ /* 0x000e620000008800 */
[----:B------:R-:W-:Y:S01]  /*0510*/  @!UP0 UMOV UR5, 0x400 ;  /* 0x0000040000058882 */ /* 0x000fe20000000000 */
[----:B------:R-:W-:-:S04]  /*0520*/  @!UP0 UIADD3 UR6, -UR6, 0x100000, URZ ;  /* 0x0010000006068890 */ /* 0x000fc8000fffe13f */
[----:B------:R-:W-:Y:S02]  /*0530*/  @!UP0 USHF.L.U32 UR7, UR6, 0xb, URZ ;  /* 0x0000000b06078899 */ /* 0x000fe4000800063f */
[----:B------:R-:W-:Y:S01]  /*0540*/  @!UP0 USHF.L.U32 UR6, UR6, 0x1, URZ ;  /* 0x0000000106068899 */ /* 0x000fe2000800063f */
[----:B------:R-:W-:Y:S01]  /*0550*/  IMAD.IADD R23, R0, 0x1, -R3 ;  /* 0x0000000100177824 */ /* 0x000fe200078e0a03 */
[----:B------:R-:W-:Y:S01]  /*0560*/  @!UP1 UMOV UR10, 0x400 ;  /* 0x00000400000a9882 */ /* 0x000fe20000000000 */
[----:B------:R-:W-:Y:S01]  /*0570*/  VOTEU.ALL UP2, P1 ;  /* 0x00000000003f7886 */ /* 0x000fe20000840000 */
[----:B------:R-:W-:Y:S01]  /*0580*/  VOTEU.ALL UP3, P1 ;  /* 0x00000000003f7886 */ /* 0x000fe20000860000 */
[----:B------:R-:W-:Y:S01]  /*0590*/  VOTEU.ALL UP4, P1 ;  /* 0x00000000003f7886 */ /* 0x000fe20000880000 */
[----:B------:R-:W5:Y:S01]  /*05a0*/  @!UP1 S2UR UR11, SR_CgaCtaId ;  /* 0x00000000000b99c3 */ /* 0x000f620000008800 */
[----:B------:R-:W-:Y:S01]  /*05b0*/  VOTEU.ALL UP5, P1 ;  /* 0x00000000003f7886 */ /* 0x000fe200008a0000 */
[----:B------:R-:W-:Y:S01]  /*05c0*/  ISETP.NE.AND P1, PT, RZ, UR13, PT ;  /* 0x0000000dff007c0c */ /* 0x000fe2000bf25270 */
[----:B-1----:R-:W-:-:S02]  /*05d0*/  @!UP0 ULEA UR5, UR8, UR5, 0x18 ;  /* 0x0000000508058291 */ /* 0x002fc4000f8ec03f */
[----:B------:R-:W-:-:S04]  /*05e0*/  @!UP1 UIADD3 UR8, -UR9, 0x100000, URZ ;  /* 0x0010000009089890 */ /* 0x000fc8000fffe13f */
[----:B------:R-:W-:Y:S02]  /*05f0*/  @!UP1 USHF.L.U32 UR9, UR8, 0xb, URZ ;  /* 0x0000000b08099899 */ /* 0x000fe4000800063f */
[----:B------:R-:W-:Y:S01]  /*0600*/  @!UP1 USHF.L.U32 UR8, UR8, 0x1, URZ ;  /* 0x0000000108089899 */ /* 0x000fe2000800063f */
[----:B------:R-:W-:Y:S01]  /*0610*/  VOTEU.ALL UP0, P0 ;  /* 0x00000000003f7886 */ /* 0x000fe20000000000 */
[----:B-----5:R-:W-:Y:S01]  /*0620*/  @!UP1 ULEA UR10, UR11, UR10, 0x18 ;  /* 0x0000000a0b0a9291 */ /* 0x020fe2000f8ec03f */
[----:B------:R-:W-:Y:S01]  /*0630*/  VOTEU.ALL UP1, P0 ;  /* 0x00000000003f7886 */ /* 0x000fe20000020000 */
[----:B------:R-:W1:Y:S02]  /*0640*/  FENCE.VIEW.ASYNC.S ;  /* 0x00000000000073c6 */ /* 0x000e640000000000 */
[----:B-1----:R-:W2:Y:S02]  /*0650*/  @!UP0 SYNCS.EXCH.64 URZ, [UR5+0xa0], UR6 ;  /* 0x0000a006053f85b2 */ /* 0x002ea40008000100 */
[----:B------:R1:W2:Y:S01]  /*0660*/  @!UP1 SYNCS.EXCH.64 URZ, [UR5+0xa8], UR6 ;  /* 0x0000a806053f95b2 */ /* 0x0002a20008000100 */
[----:B------:R-:W-:Y:S01]  /*0670*/  NOP ;  /* 0x0000000000007918 */ /* 0x000fe20000000000 */
[----:B-1----:R-:W-:-:S02]  /*0680*/  ULDC.64 UR6, c[0x0][0x598] ;  /* 0x0001660000067ab9 */ /* 0x002fc40000000a00 */
[----:B------:R-:W-:Y:S02]  /*0690*/  ISETP.NE.U32.AND P0, PT, RZ, UR6, PT ;  /* 0x00000006ff007c0c */ /* 0x000fe4000bf05070 */
[----:B------:R1:W2:Y:S02]  /*06a0*/  @!UP2 SYNCS.EXCH.64 URZ, [UR10+0x80], UR8 ;  /* 0x000080080a3fa5b2 */ /* 0x0002a40008000100 */
[----:B------:R-:W-:Y:S01]  /*06b0*/  ISETP.NE.AND.EX P0, PT, RZ, UR7, PT, P0 ;  /* 0x00000007ff007c0c */ /* 0x000fe2000bf05300 */
[----:B------:R1:W2:Y:S01]  /*06c0*/  @!UP3 SYNCS.EXCH.64 URZ, [UR10+0x88], UR8 ;  /* 0x000088080a3fb5b2 */ /* 0x0002a20008000100 */
[----:B------:R1:W2:Y:S01]  /*06d0*/  @!UP4 SYNCS.EXCH.64 URZ, [UR10+0x90], UR8 ;  /* 0x000090080a3fc5b2 */ /* 0x0002a20008000100 */
[----:B------:R1:W2:Y:S01]  /*06e0*/  @!UP5 SYNCS.EXCH.64 URZ, [UR10+0x98], UR8 ;  /* 0x000098080a3fd5b2 */ /* 0x0002a20008000100 */
[----:B------:R-:W-:Y:S01]  /*06f0*/  NOP ;  /* 0x0000000000007918 */ /* 0x000fe20000000000 */
[----:B--234-:R-:W-:Y:S08]  /*0700*/  BAR.SYNC.DEFER_BLOCKING 0x0 ;  /* 0x0000000000007b1d */ /* 0x01cff00000010000 */
[----:B01----:R-:W-:Y:S05]  /*0710*/  @!P0 BRA `(.L_x_3) ;  /* 0x00000000001c8947 */ /* 0x003fea0003800000 */
[----:B------:R-:W0:Y:S02]  /*0720*/  LDC.64 R2, c[0x0][0x598] ;  /* 0x00016600ff027b82 */ /* 0x000e240000000a00 */
[----:B0-----:R-:W2:Y:S02]  /*0730*/  LDG.E.64 R2, desc[UR36][R2.64] ;  /* 0x0000002402027981 */ /* 0x001ea4000c1e1b00 */
[----:B--2---:R-:W-:-:S04]  /*0740*/  ISETP.NE.U32.AND P0, PT, R2, RZ, PT ;  /* 0x000000ff0200720c */ /* 0x004fc80003f05070 */
[----:B------:R-:W-:-:S13]  /*0750*/  ISETP.NE.AND.EX P0, PT, R3, RZ, PT, P0 ;  /* 0x000000ff0300720c */ /* 0x000fda0003f05300 */
[----:B------:R-:W-:Y:S05]  /*0760*/  @!P0 BRA `(.L_x_3) ;  /* 0x0000000000088947 */ /* 0x000fea0003800000 */
[----:B------:R1:W5:Y:S01]  /*0770*/  LD.E R56, desc[UR36][R2.64] ;  /* 0x0000002402387980 */ /* 0x000362000c101900 */
[----:B------:R-:W-:Y:S05]  /*0780*/  BRA `(.L_x_4) ;  /* 0x0000000000247947 */ /* 0x000fea0003800000 */
.L_x_3:
[----:B------:R-:W-:Y:S02]  /*0790*/  ULDC.64 UR6, c[0x0][0x588] ;  /* 0x0001620000067ab9 */ /* 0x000fe40000000a00 */
[----:B------:R-:W-:-:S04]  /*07a0*/  ISETP.NE.U32.AND P0, PT, RZ, UR6, PT ;  /* 0x00000006ff007c0c */ /* 0x000fc8000bf05070 */
[----:B------:R-:W-:-:S13]  /*07b0*/  ISETP.NE.AND.EX P0, PT, RZ, UR7, PT, P0 ;  /* 0x00000007ff007c0c */ /* 0x000fda000bf05300 */
[----:B------:R-:W-:Y:S05]  /*07c0*/  @!P0 BRA `(.L_x_5) ;  /* 0x00000000000c8947 */ /* 0x000fea0003800000 */
[----:B------:R-:W0:Y:S02]  /*07d0*/  LDC.64 R56, c[0x0][0x588] ;  /* 0x00016200ff387b82 */ /* 0x000e240000000a00 */
[----:B0-----:R0:W5:Y:S01]  /*07e0*/  LDG.E R56, desc[UR36][R56.64] ;  /* 0x0000002438387981 */ /* 0x001162000c1e1900 */
[----:B------:R-:W-:Y:S05]  /*07f0*/  BRA `(.L_x_4) ;  /* 0x0000000000087947 */ /* 0x000fea0003800000 */
.L_x_5:
[----:B------:R-:W-:Y:S02]  /*0800*/  ULDC UR5, c[0x0][0x580] ;  /* 0x0001600000057ab9 */ /* 0x000fe40000000800 */
[----:B------:R-:W-:-:S07]  /*0810*/  IMAD.U32 R56, RZ, RZ, UR5 ;  /* 0x00000005ff387e24 */ /* 0x000fce000f8e00ff */
.L_x_4:
[----:B------:R-:W-:Y:S02]  /*0820*/  ULDC.64 UR6, c[0x0][0x5a0] ;  /* 0x0001680000067ab9 */ /* 0x000fe40000000a00 */
[----:B------:R-:W-:-:S04]  /*0830*/  ISETP.NE.U32.AND P0, PT, RZ, UR6, PT ;  /* 0x00000006ff007c0c */ /* 0x000fc8000bf05070 */
[----:B------:R-:W-:-:S13]  /*0840*/  ISETP.NE.AND.EX P0, PT, RZ, UR7, PT, P0 ;  /* 0x00000007ff007c0c */ /* 0x000fda000bf05300 */
[----:B------:R-:W-:Y:S05]  /*0850*/  @!P0 BRA `(.L_x_6) ;  /* 0x00000000001c8947 */ /* 0x000fea0003800000 */
[----:B-1----:R-:W1:Y:S02]  /*0860*/  LDC.64 R2, c[0x0][0x5a0] ;  /* 0x00016800ff027b82 */ /* 0x002e640000000a00 */
[----:B-1----:R-:W2:Y:S02]  /*0870*/  LDG.E.64 R2, desc[UR36][R2.64] ;  /* 0x0000002402027981 */ /* 0x002ea4000c1e1b00 */
[----:B--2---:R-:W-:-:S04]  /*0880*/  ISETP.NE.U32.AND P0, PT, R2, RZ, PT ;  /* 0x000000ff0200720c */ /* 0x004fc80003f05070 */
[----:B------:R-:W-:-:S13]  /*0890*/  ISETP.NE.AND.EX P0, PT, R3, RZ, PT, P0 ;  /* 0x000000ff0300720c */ /* 0x000fda0003f05300 */
[----:B------:R-:W-:Y:S05]  /*08a0*/  @!P0 BRA `(.L_x_6) ;  /* 0x0000000000088947 */ /* 0x000fea0003800000 */
[----:B0-----:R2:W5:Y:S01]  /*08b0*/  LD.E R57, desc[UR36][R2.64] ;  /* 0x0000002402397980 */ /* 0x001562000c101900 */
[----:B------:R-:W-:Y:S05]  /*08c0*/  BRA `(.L_x_7) ;  /* 0x0000000000247947 */ /* 0x000fea0003800000 */
.L_x_6:
[----:B------:R-:W-:Y:S02]  /*08d0*/  ULDC.64 UR6, c[0x0][0x590] ;  /* 0x0001640000067ab9 */ /* 0x000fe40000000a00 */
[----:B------:R-:W-:-:S04]  /*08e0*/  ISETP.NE.U32.AND P0, PT, RZ, UR6, PT ;  /* 0x00000006ff007c0c */ /* 0x000fc8000bf05070 */
[----:B------:R-:W-:-:S13]  /*08f0*/  ISETP.NE.AND.EX P0, PT, RZ, UR7, PT, P0 ;  /* 0x00000007ff007c0c */ /* 0x000fda000bf05300 */
[----:B------:R-:W-:Y:S05]  /*0900*/  @!P0 BRA `(.L_x_8) ;  /* 0x00000000000c8947 */ /* 0x000fea0003800000 */
[----:B-1----:R-:W0:Y:S02]  /*0910*/  LDC.64 R2, c[0x0][0x590] ;  /* 0x00016400ff027b82 */ /* 0x002e240000000a00 */
[----:B0-----:R0:W5:Y:S01]  /*0920*/  LDG.E R57, desc[UR36][R2.64] ;  /* 0x0000002402397981 */ /* 0x001162000c1e1900 */
[----:B------:R-:W-:Y:S05]  /*0930*/  BRA `(.L_x_7) ;  /* 0x0000000000087947 */ /* 0x000fea0003800000 */
.L_x_8:
[----:B------:R-:W-:Y:S02]  /*0940*/  ULDC UR5, c[0x0][0x584] ;  /* 0x0001610000057ab9 */ /* 0x000fe40000000800 */
[----:B0-----:R-:W-:-:S07]  /*0950*/  IMAD.U32 R57, RZ, RZ, UR5 ;  /* 0x00000005ff397e24 */ /* 0x001fce000f8e00ff */
.L_x_7:
[----:B012---:R-:W0:Y:S01]  /*0960*/  LDC R2, c[0x0][0x65c] ;  /* 0x00019700ff027b82 */ /* 0x007e220000000800 */
[----:B------:R-:W1:Y:S01]  /*0970*/  S2R R12, SR_CTAID.Y ;  /* 0x00000000000c7919 */ /* 0x000e620000002600 */
[----:B------:R-:W-:Y:S01]  /*0980*/  UISETP.NE.AND UP0, UPT, UR13, 0x2, UPT ;  /* 0x000000020d00788c */ /* 0x000fe2000bf05270 */
[----:B------:R-:W-:Y:S01]  /*0990*/  IMAD.MOV.U32 R5, RZ, RZ, RZ ;  /* 0x000000ffff057224 */ /* 0x000fe200078e00ff */
[----:B------:R-:W-:Y:S01]  /*09a0*/  ULDC UR5, c[0x0][0x28c] ;  /* 0x0000a30000057ab9 */ /* 0x000fe20000000800 */
[----:B------:R-:W2:Y:S01]  /*09b0*/  S2R R4, SR_CTAID.X ;  /* 0x0000000000047919 */ /* 0x000ea20000002500 */
[----:B------:R-:W-:Y:S01]  /*09c0*/  UIADD3 UR5, UR5, 0x3f, URZ ;  /* 0x0000003f05057890 */ /* 0x000fe2000fffe03f */
[----:B------:R-:W-:Y:S01]  /*09d0*/  LOP3.LUT R26, R26, 0xfffffffd, RZ, 0xc0, !PT ;  /* 0xfffffffd1a1a7812 */ /* 0x000fe200078ec0ff */
[----:B------:R-:W-:Y:S01]  /*09e0*/  UMOV UR38, URZ ;  /* 0x0000003f00267c82 */ /* 0x000fe20008000000 */
[----:B------:R-:W-:Y:S01]  /*09f0*/  PLOP3.LUT P0, PT, PT, PT, UP0, 0x80, 0x0 ;  /* 0x000000000000781c */ /* 0x000fe20003f0f008 */
[----:B------:R-:W-:Y:S01]  /*0a00*/  USHF.R.S32.HI UR8, URZ, 0x1f, UR5 ;  /* 0x0000001f3f087899 */ /* 0x000fe20008011405 */
[----:B------:R-:W-:Y:S01]  /*0a10*/  UMOV UR39, URZ ;  /* 0x0000003f00277c82 */ /* 0x000fe20008000000 */
[----:B------:R-:W-:-:S02]  /*0a20*/  ULDC.64 UR10, c[0x0][0x650] ;  /* 0x00019400000a7ab9 */ /* 0x000fc40000000a00 */
[----:B------:R-:W-:-:S04]  /*0a30*/  ULEA.HI UR8, UR8, UR5, URZ, 0x6 ;  /* 0x0000000508087291 */ /* 0x000fc8000f8f303f */
[----:B------:R-:W-:Y:S01]  /*0a40*/  USHF.R.S32.HI UR46, URZ, 0x6, UR8 ;  /* 0x000000063f2e7899 */ /* 0x000fe20008011408 */
[----:B0-----:R-:W-:-:S13]  /*0a50*/  ISETP.NE.AND P2, PT, R2, 0x1, PT ;  /* 0x000000010200780c */ /* 0x001fda0003f45270 */
[----:B------:R-:W2:Y:S01]  /*0a60*/  @P2 LDC R17, c[0x0][0x10] ;  /* 0x00000400ff112b82 */ /* 0x000ea20000000800 */
[----:B-1----:R-:W-:Y:S01]  /*0a70*/  @P2 IMAD.MOV.U32 R6, RZ, RZ, R12 ;  /* 0x000000ffff062224 */ /* 0x002fe200078e000c */
[----:B------:R-:W-:Y:S01]  /*0a80*/  @P2 LOP3.LUT R26, R26, 0x2, RZ, 0xfc, !PT ;  /* 0x000000021a1a2812 */ /* 0x000fe200078efcff */
[----:B------:R-:W-:-:S05]  /*0a90*/  @P2 IMAD.MOV.U32 R7, RZ, RZ, RZ ;  /* 0x000000ffff072224 */ /* 0x000fca00078e00ff */
[----:B------:R-:W0:Y:S01]  /*0aa0*/  @!P2 LDC R3, c[0x0][0xc] ;  /* 0x00000300ff03ab82 */ /* 0x000e220000000800 */
[----:B------:R-:W-:Y:S01]  /*0ab0*/  ULDC UR6, c[0x0][0xc] ;  /* 0x0000030000067ab9 */ /* 0x000fe20000000800 */
[----:B------:R-:W-:Y:S01]  /*0ac0*/  ULDC UR7, c[0x0][0x10] ;  /* 0x0000040000077ab9 */ /* 0x000fe20000000800 */
[----:B------:R-:W-:Y:S01]  /*0ad0*/  ULDC UR5, c[0x0][0x14] ;  /* 0x0000050000057ab9 */ /* 0x000fe20000000800 */
[----:B------:R-:W-:-:S04]  /*0ae0*/  UIMAD.WIDE.U32 UR6, UR6, UR7, URZ ;  /* 0x00000007060672a5 */ /* 0x000fc8000f8e003f */
[----:B------:R-:W-:Y:S02]  /*0af0*/  UIMAD.WIDE.U32 UR58, UR6, UR5, URZ ;  /* 0x00000005063a72a5 */ /* 0x000fe4000f8e003f */
[----:B------:R-:W-:-:S04]  /*0b00*/  UIMAD UR45, UR7, UR5, URZ ;  /* 0x00000005072d72a4 */ /* 0x000fc8000f8e023f */
[----:B------:R-:W-:Y:S01]  /*0b10*/  UIADD3 UR45, UR59, UR45, URZ ;  /* 0x0000002d3b2d7290 */ /* 0x000fe2000fffe03f */
[----:B--2---:R-:W-:-:S04]  /*0b20*/  @P2 IMAD.WIDE.U32 R16, R4, R17, R6 ;  /* 0x0000001104102225 */ /* 0x004fc800078e0006 */
[----:B0-----:R-:W-:-:S04]  /*0b30*/  @!P2 IMAD.WIDE.U32 R6, R3, R12, R4 ;  /* 0x0000000c0306a225 */ /* 0x001fc800078e0004 */
[----:B------:R-:W-:Y:S02]  /*0b40*/  @P2 IMAD.MOV.U32 R3, RZ, RZ, RZ ;  /* 0x000000ffff032224 */ /* 0x000fe400078e00ff */
[----:B------:R-:W-:Y:S02]  /*0b50*/  @!P2 IMAD.MOV.U32 R16, RZ, RZ, R6 ;  /* 0x000000ffff10a224 */ /* 0x000fe400078e0006 */
[----:B------:R-:W-:Y:S02]  /*0b60*/  @P2 IMAD.IADD R17, R17, 0x1, R3 ;  /* 0x0000000111112824 */ /* 0x000fe400078e0203 */
[----:B------:R-:W-:Y:S01]  /*0b70*/  @!P2 IMAD.MOV.U32 R17, RZ, RZ, R7 ;  /* 0x000000ffff11a224 */ /* 0x000fe200078e0007 */
[----:B------:R-:W-:Y:S06]  /*0b80*/  @P0 BRA `(.L_x_9) ;  /* 0x0000000000280947 */ /* 0x000fec0003800000 */
[----:B------:R-:W-:Y:S01]  /*0b90*/  UIMAD.WIDE.U32 UR6, UR46, 0x24924925, URZ ;  /* 0x249249252e0678a5 */ /* 0x000fe2000f8e003f */
[----:B------:R-:W-:Y:S01]  /*0ba0*/  IADD3 R16, P0, R16, UR58, RZ ;  /* 0x0000003a10107c10 */ /* 0x000fe2000ff1e0ff */
[----:B------:R-:W-:Y:S02]  /*0bb0*/  UISETP.GE.U32.AND UP0, UPT, UR46, 0x7, UPT ;  /* 0x000000072e00788c */ /* 0x000fe4000bf06070 */
[----:B------:R-:W-:Y:S01]  /*0bc0*/  UIADD3 UR5, -UR7, UR46, URZ ;  /* 0x0000002e07057290 */ /* 0x000fe2000fffe13f */
[----:B------:R-:W-:Y:S01]  /*0bd0*/  IADD3.X R17, R17, UR45, RZ, P0, !PT ;  /* 0x0000002d11117c10 */ /* 0x000fe200087fe4ff */
[----:B------:R-:W-:Y:S02]  /*0be0*/  UMOV UR39, URZ ;  /* 0x0000003f00277c82 */ /* 0x000fe40008000000 */
[----:B------:R-:W-:-:S04]  /*0bf0*/  ULEA.HI UR5, UR5, UR7, URZ, 0x1f ;  /* 0x0000000705057291 */ /* 0x000fc8000f8ff83f */
[----:B------:R-:W-:-:S04]  /*0c00*/  USHF.R.U32.HI UR5, URZ, 0x2, UR5 ;  /* 0x000000023f057899 */ /* 0x000fc80008011605 */
[----:B------:R-:W-:Y:S02]  /*0c10*/  @UP0 ULOP3.LUT UR39, UR5, 0x1, URZ, 0xc0, !UPT ;  /* 0x0000000105270892 */ /* 0x000fe4000f8ec03f */
[----:B------:R-:W-:-:S12]  /*0c20*/  UIMAD UR38, UR5, -0x7, UR46 ;  /* 0xfffffff9052678a4 */ /* 0x000fd8000f8e022e */
.L_x_9:
[----:B------:R-:W-:Y:S01]  /*0c30*/  ISETP.GE.U32.AND P0, PT, R16, UR10, PT ;  /* 0x0000000a10007c0c */ /* 0x000fe2000bf06070 */
[----:B------:R-:W-:Y:S01]  /*0c40*/  IMAD.MOV.U32 R22, RZ, RZ, -0x1 ;  /* 0xffffffffff167424 */ /* 0x000fe200078e00ff */
[----:B------:R-:W-:Y:S01]  /*0c50*/  PRMT R3, RZ, 0x7610, R3 ;  /* 0x00007610ff037816 */ /* 0x000fe20000000003 */
[----:B------:R-:W-:Y:S01]  /*0c60*/  IMAD.MOV.U32 R18, RZ, RZ, -0x1 ;  /* 0xffffffffff127424 */ /* 0x000fe200078e00ff */
[----:B------:R-:W-:Y:S01]  /*0c70*/  ISETP.GE.U32.AND.EX P0, PT, R17, UR11, PT, P0 ;  /* 0x0000000b11007c0c */ /* 0x000fe2000bf06100 */
[----:B------:R-:W-:-:S12]  /*0c80*/  IMAD.MOV.U32 R19, RZ, RZ, -0x1 ;  /* 0xffffffffff137424 */ /* 0x000fd800078e00ff */
[----:B------:R-:W-:Y:S05]  /*0c90*/  @P0 BRA `(.L_x_10) ;  /* 0x0000000400580947 */ /* 0x000fea0003800000 */
[----:B------:R-:W0:Y:S01]  /*0ca0*/  LDC.64 R14, c[0x0][0x628] ;  /* 0x00018a00ff0e7b82 */ /* 0x000e220000000a00 */
[----:B------:R-:W-:Y:S02]  /*0cb0*/  IMAD.MOV.U32 R6, RZ, RZ, R16 ;  /* 0x000000ffff067224 */ /* 0x000fe400078e0010 */
[----:B------:R-:W-:-:S05]  /*0cc0*/  IMAD.MOV.U32 R7, RZ, RZ, R17 ;  /* 0x000000ffff077224 */ /* 0x000fca00078e0011 */
[----:B------:R-:W1:Y:S08]  /*0cd0*/  LDC R18, c[0x0][0x630] ;  /* 0x00018c00ff127b82 */ /* 0x000e700000000800 */
[----:B------:R-:W2:Y:S01]  /*0ce0*/  LDC.64 R20, c[0x0][0x620] ;  /* 0x00018800ff147b82 */ /* 0x000ea20000000a00 */
[----:B0-----:R-:W-:-:S04]  /*0cf0*/  ISETP.NE.U32.AND P0, PT, R14, RZ, PT ;  /* 0x000000ff0e00720c */ /* 0x001fc80003f05070 */
[----:B------:R-:W-:-:S13]  /*0d00*/  ISETP.NE.AND.EX P0, PT, R15, RZ, PT, P0 ;  /* 0x000000ff0f00720c */ /* 0x000fda0003f05300 */
[----:B-12---:R-:W-:Y:S05]  /*0d10*/  @!P0 BRA `(.L_x_11) ;  /* 0x0000000000288947 */ /* 0x006fea0003800000 */
[----:B------:R-:W0:Y:S02]  /*0d20*/  LDC R3, c[0x0][0x634] ;  /* 0x00018d00ff037b82 */ /* 0x000e240000000800 */
[----:B0-----:R-:W-:-:S05]  /*0d30*/  IADD3 R3, P0, R16, R3, RZ ;  /* 0x0000000310037210 */ /* 0x001fca0007f1e0ff */
[----:B------:R-:W-:-:S04]  /*0d40*/  IMAD.X R13, RZ, RZ, R17, P0 ;  /* 0x000000ffff0d7224 */ /* 0x000fc800000e0611 */
[----:B------:R-:W-:-:S04]  /*0d50*/  IMAD.WIDE.U32 R6, R13, R14, RZ ;  /* 0x0000000e0d067225 */ /* 0x000fc800078e00ff */
[----:B------:R-:W-:-:S04]  /*0d60*/  IMAD.WIDE.U32 R8, P0, R3, R15, R6 ;  /* 0x0000000f03087225 */ /* 0x000fc80007800006 */
[----:B------:R-:W-:-:S04]  /*0d70*/  IMAD.WIDE.U32 R6, R3, R14, RZ ;  /* 0x0000000e03067225 */ /* 0x000fc800078e00ff */
[----:B------:R-:W-:Y:S01]  /*0d80*/  IMAD.X R11, RZ, RZ, RZ, P0 ;  /* 0x000000ffff0b7224 */ /* 0x000fe200000e06ff */
[----:B------:R-:W-:Y:S01]  /*0d90*/  IADD3 RZ, P0, R7, R8, RZ ;  /* 0x0000000807ff7210 */ /* 0x000fe20007f1e0ff */
[----:B------:R-:W-:-:S04]  /*0da0*/  IMAD.MOV.U32 R10, RZ, RZ, R9 ;  /* 0x000000ffff0a7224 */ /* 0x000fc800078e0009 */
[----:B------:R-:W-:-:S08]  /*0db0*/  IMAD.WIDE.U32.X R6, R13, R15, R10, P0 ;  /* 0x0000000f0d067225 */ /* 0x000fd000000e040a */
.L_x_11:
[-CC-:B------:R-:W-:Y:S01]  /*0dc0*/  SHF.R.U64 R29, R6, R18.reuse, R7.reuse ;  /* 0x00000012061d7219 */ /* 0x180fe20000001207 */
[----:B------:R-:W0:Y:S01]  /*0dd0*/  LDC R10, c[0x0][0x618] ;  /* 0x00018600ff0a7b82 */ /* 0x000e220000000800 */
[----:B------:R-:W-:Y:S01]  /*0de0*/  SHF.R.U32.HI R5, RZ, R18, R7 ;  /* 0x00000012ff057219 */ /* 0x000fe20000011607 */
[----:B------:R-:W-:Y:S01]  /*0df0*/  ULDC UR5, c[0x0][0x150] ;  /* 0x0000540000057ab9 */ /* 0x000fe20000000800 */
[----:B------:R-:W-:Y:S02]  /*0e00*/  IADD3 R9, P0, RZ, -R29, RZ ;  /* 0x8000001dff097210 */ /* 0x000fe40007f1e0ff */
[----:B------:R-:W-:-:S03]  /*0e10*/  I2FP.F32.U32 R3, R4 ;  /* 0x0000000400037245 */ /* 0x000fc60000201000 */
[----:B------:R-:W1:Y:S01]  /*0e20*/  LDC.64 R24, c[0x0][0x640] ;  /* 0x00019000ff187b82 */ /* 0x000e620000000a00 */
[----:B------:R-:W-:Y:S02]  /*0e30*/  IMAD.X R11, RZ, RZ, ~R5, P0 ;  /* 0x000000ffff0b7224 */ /* 0x000fe400000e0e05 */
[----:B------:R-:W-:Y:S01]  /*0e40*/  FMUL R3, R3, UR5 ;  /* 0x0000000503037c20 */ /* 0x000fe20008400000 */
[----:B------:R-:W-:Y:S01]  /*0e50*/  IMAD.WIDE.U32 R6, R9, R20, R16 ;  /* 0x0000001409067225 */ /* 0x000fe200078e0010 */
[----:B------:R-:W-:-:S03]  /*0e60*/  ULDC UR5, c[0x0][0x154] ;  /* 0x0000550000057ab9 */ /* 0x000fc60000000800 */
[----:B------:R-:W-:Y:S01]  /*0e70*/  IMAD R8, R11, R20, RZ ;  /* 0x000000140b087224 */ /* 0x000fe200078e02ff */
[----:B------:R-:W2:Y:S01]  /*0e80*/  LDC R5, c[0x0][0x144] ;  /* 0x00005100ff057b82 */ /* 0x000ea20000000800 */
[----:B------:R-:W3:Y:S02]  /*0e90*/  F2I.U32.TRUNC.NTZ R3, R3 ;  /* 0x0000000300037305 */ /* 0x000ee4000020f000 */
[----:B------:R-:W-:-:S04]  /*0ea0*/  IMAD R9, R9, R21, R8 ;  /* 0x0000001509097224 */ /* 0x000fc800078e0208 */
[----:B------:R-:W-:Y:S01]  /*0eb0*/  IMAD.IADD R7, R7, 0x1, R9 ;  /* 0x0000000107077824 */ /* 0x000fe200078e0209 */
[----:B------:R-:W4:Y:S01]  /*0ec0*/  LDC R18, c[0x0][0x608] ;  /* 0x00018200ff127b82 */ /* 0x000f220000000800 */
[----:B------:R-:W-:-:S03]  /*0ed0*/  IMAD.MOV.U32 R9, RZ, RZ, -0x1 ;  /* 0xffffffffff097424 */ /* 0x000fc600078e00ff */
[----:B0-----:R-:W-:Y:S02]  /*0ee0*/  SHF.R.U64 R14, R6, R10, R7 ;  /* 0x0000000a060e7219 */ /* 0x001fe40000001207 */
[----:B------:R-:W-:Y:S02]  /*0ef0*/  I2FP.F32.U32 R6, R12 ;  /* 0x0000000c00067245 */ /* 0x000fe40000201000 */
[----:B------:R-:W0:Y:S01]  /*0f00*/  LDC R20, c[0x0][0x658] ;  /* 0x00019600ff147b82 */ /* 0x000e220000000800 */
[----:B-1----:R-:W-:Y:S01]  /*0f10*/  ISETP.NE.U32.AND P0, PT, R24, RZ, PT ;  /* 0x000000ff1800720c */ /* 0x002fe20003f05070 */
[----:B---3--:R-:W-:Y:S02]  /*0f20*/  IMAD.MOV R8, RZ, RZ, -R3 ;  /* 0x000000ffff087224 */ /* 0x008fe400078e0a03 */
[----:B------:R-:W-:Y:S01]  /*0f30*/  FMUL R6, R6, UR5 ;  /* 0x0000000506067c20 */ /* 0x000fe20008400000 */
[----:B------:R-:W-:Y:S02]  /*0f40*/  SHF.R.U32.HI R7, RZ, R10, R7 ;  /* 0x0000000aff077219 */ /* 0x000fe40000011607 */
[----:B------:R-:W-:Y:S01]  /*0f50*/  ISETP.NE.AND.EX P0, PT, R25, RZ, PT, P0 ;  /* 0x000000ff1900720c */ /* 0x000fe20003f05300 */
[----:B------:R1:W3:Y:S01]  /*0f60*/  F2I.U32.TRUNC.NTZ R13, R6 ;  /* 0x00000006000d7305 */ /* 0x0002e2000020f000 */
[----:B------:R-:W1:Y:S01]  /*0f70*/  LDC R15, c[0x0][0x148] ;  /* 0x00005200ff0f7b82 */ /* 0x000e620000000800 */
[----:B--2---:R-:W-:-:S07]  /*0f80*/  IMAD R3, R5, R8, R4 ;  /* 0x0000000805037224 */ /* 0x004fce00078e0204 */
[----:B------:R-:W2:Y:S01]  /*0f90*/  LDC R21, c[0x0][0x600] ;  /* 0x00018000ff157b82 */ /* 0x000ea20000000800 */
[-CC-:B----4-:R-:W-:Y:S02]  /*0fa0*/  SHF.R.U64 R30, R14, R18.reuse, R7.reuse ;  /* 0x000000120e1e7219 */ /* 0x190fe40000001207 */
[----:B------:R-:W-:Y:S01]  /*0fb0*/  SHF.R.U32.HI R5, RZ, R18, R7 ;  /* 0x00000012ff057219 */ /* 0x000fe20000011607 */
[----:B------:R-:W-:-:S04]  /*0fc0*/  IMAD.MOV.U32 R7, RZ, RZ, 0x1 ;  /* 0x00000001ff077424 */ /* 0x000fc800078e00ff */
[----:B------:R-:W4:Y:S01]  /*0fd0*/  LDC R22, c[0x0][0x648] ;  /* 0x00019200ff167b82 */ /* 0x000f220000000800 */
[-C--:B0-----:R-:W-:Y:S02]  /*0fe0*/  SHF.L.U32 R4, R9, R20.reuse, RZ ;  /* 0x0000001409047219 */ /* 0x081fe400000006ff */
[--C-:B------:R-:W-:Y:S02]  /*0ff0*/  SHF.R.U64 R18, R30, R20, R5.reuse ;  /* 0x000000141e127219 */ /* 0x100fe40000001205 */
[----:B------:R-:W-:Y:S02]  /*1000*/  LOP3.LUT R11, RZ, R4, RZ, 0x33, !PT ;  /* 0x00000004ff0b7212 */ /* 0x000fe400078e33ff */
[-C--:B------:R-:W-:Y:S01]  /*1010*/  SHF.R.U32.HI R5, RZ, R20.reuse, R5 ;  /* 0x00000014ff057219 */ /* 0x080fe20000011605 */
[----:B------:R-:W0:Y:S01]  /*1020*/  LDC R27, c[0x0][0x638] ;  /* 0x00018e00ff1b7b82 */ /* 0x000e220000000800 */
[----:B------:R-:W-:Y:S01]  /*1030*/  SHF.L.U32 R10, R7, R20, RZ ;  /* 0x00000014070a7219 */ /* 0x000fe200000006ff */
[----:B------:R-:W-:-:S06]  /*1040*/  IMAD.MOV.U32 R4, RZ, RZ, R18 ;  /* 0x000000ffff047224 */ /* 0x000fcc00078e0012 */
[----:B------:R-:W0:Y:S01]  /*1050*/  LDC R28, c[0x0][0x610] ;  /* 0x00018400ff1c7b82 */ /* 0x000e220000000800 */
[----:B-1-3--:R-:W-:Y:S05]  /*1060*/  @!P0 BRA `(.L_x_12) ;  /* 0x0000000000288947 */ /* 0x00afea0003800000 */
[----:B------:R-:W1:Y:S02]  /*1070*/  LDC R9, c[0x0][0x64c] ;  /* 0x00019300ff097b82 */ /* 0x000e640000000800 */
[----:B-1----:R-:W-:-:S05]  /*1080*/  IADD3 R9, P0, R18, R9, RZ ;  /* 0x0000000912097210 */ /* 0x002fca0007f1e0ff */
        /* <DEDUP_REMOVED lines=8> */
.L_x_12:
[----:B----4-:R-:W-:Y:S01]  /*1110*/  SHF.R.U64 R4, R4, R22, R5 ;  /* 0x0000001604047219 */ /* 0x010fe20000001205 */
[----:B--2---:R-:W-:Y:S01]  /*1120*/  VIADD R5, R21, 0xffffffff ;  /* 0xffffffff15057836 */ /* 0x004fe20000000000 */
[----:B------:R-:W-:Y:S01]  /*1130*/  LOP3.LUT R11, R30, R11, RZ, 0xc0, !PT ;  /* 0x0000000b1e0b7212 */ /* 0x000fe200078ec0ff */
[----:B------:R-:W-:Y:S02]  /*1140*/  IMAD.MOV R13, RZ, RZ, -R13 ;  /* 0x000000ffff0d7224 */ /* 0x000fe400078e0a0d */
[----:B------:R-:W-:Y:S01]  /*1150*/  IMAD.MOV R6, RZ, RZ, -R4 ;  /* 0x000000ffff067224 */ /* 0x000fe200078e0a04 */
[----:B------:R-:W-:Y:S01]  /*1160*/  LOP3.LUT R5, R14, R5, RZ, 0xc0, !PT ;  /* 0x000000050e057212 */ /* 0x000fe200078ec0ff */
[----:B------:R-:W-:Y:S02]  /*1170*/  IMAD R10, R10, R4, R11 ;  /* 0x000000040a0a7224 */ /* 0x000fe400078e020b */
[----:B------:R-:W-:Y:S02]  /*1180*/  @P2 IMAD R3, R15, R13, R12 ;  /* 0x0000000d0f032224 */ /* 0x000fe400078e020c */
[----:B0-----:R-:W-:-:S02]  /*1190*/  IMAD R4, R6, R27, R18 ;  /* 0x0000001b06047224 */ /* 0x001fc400078e0212 */
[----:B------:R-:W-:Y:S02]  /*11a0*/  IMAD R22, R10, R28, R3 ;  /* 0x0000001c0a167224 */ /* 0x000fe400078e0203 */
[----:B------:R-:W-:Y:S02]  /*11b0*/  IMAD R5, R4, R21, R5 ;  /* 0x0000001504057224 */ /* 0x000fe400078e0205 */
[----:B------:R-:W-:Y:S02]  /*11c0*/  IMAD.MOV.U32 R3, RZ, RZ, 0x1 ;  /* 0x00000001ff037424 */ /* 0x000fe400078e00ff */
[----:B------:R-:W-:Y:S01]  /*11d0*/  IMAD.MOV.U32 R19, RZ, RZ, R29 ;  /* 0x000000ffff137224 */ /* 0x000fe200078e001d */
[----:B------:R-:W-:Y:S02]  /*11e0*/  SEL R18, R5, R22, !P2 ;  /* 0x0000001605127207 */ /* 0x000fe40005000000 */
[----:B------:R-:W-:-:S07]  /*11f0*/  SEL R22, R22, R5, !P2 ;  /* 0x0000000516167207 */ /* 0x000fce0005000000 */
.L_x_10:
[----:B------:R-:W-:Y:S05]  /*1200*/  @!P1 BRA `(.L_x_13) ;  /* 0x0000004800509947 */ /* 0x000fea0003800000 */
[----:B------:R-:W-:-:S06]  /*1210*/  UISETP.GT.U32.AND UP0, UPT, UR12, 0x1, UPT ;  /* 0x000000010c00788c */ /* 0x000fcc000bf04070 */
[----:B------:R-:W-:-:S13]  /*1220*/  PLOP3.LUT P0, PT, PT, PT, UP0, 0x80, 0x0 ;  /* 0x000000000000781c */ /* 0x000fda0003f0f008 */
[----:B------:R-:W-:Y:S05]  /*1230*/  @P0 EXIT ;  /* 0x000000000000094d */ /* 0x000fea0003800000 */
.L_x_14:
[----:B------:R-:W-:-:S08]  /*1240*/  NOP ;  /* 0x0000000000007918 */ /* 0x000fd00000000000 */
[----:B------:R-:W0:Y:S02]  /*1250*/  USETMAXREG.TRY_ALLOC.CTAPOOL UP0, 0xe8 ;  /* 0x000000e8000079c8 */ /* 0x000e240008000600 */
[----:B0-----:R-:W-:-:S13]  /*1260*/  PLOP3.LUT P0, PT, PT, PT, UP0, 0x80, 0x0 ;  /* 0x000000000000781c */ /* 0x001fda0003f0f008 */
[----:B------:R-:W-:Y:S05]  /*1270*/  @!P0 BRA `(.L_x_14) ;  /* 0xfffffffc00f08947 */ /* 0x000fea000383ffff */
[----:B------:R-:W-:-:S13]  /*1280*/  LOP3.LUT P0, RZ, R3, 0xff, RZ, 0xc0, !PT ;  /* 0x000000ff03ff7812 */ /* 0x000fda000780c0ff */
[----:B------:R-:W-:Y:S05]  /*1290*/  @!P0 EXIT ;  /* 0x000000000000894d */ /* 0x000fea0003800000 */
[----:B------:R-:W-:Y:S01]  /*12a0*/  SHF.R.S32.HI R0, RZ, 0x1f, R23 ;  /* 0x0000001fff007819 */ /* 0x000fe20000011417 */
[----:B------:R-:W0:Y:S01]  /*12b0*/  LDC R63, c[0x0][0x658] ;  /* 0x00019600ff3f7b82 */ /* 0x000e220000000800 */
[----:B------:R-:W-:Y:S01]  /*12c0*/  UMOV UR40, 0x400 ;  /* 0x0000040000287882 */ /* 0x000fe20000000000 */
[----:B------:R-:W-:Y:S01]  /*12d0*/  IMAD.MOV.U32 R6, RZ, RZ, 0x1 ;  /* 0x00000001ff067424 */ /* 0x000fe200078e00ff */
[CC--:B------:R-:W-:Y:S01]  /*12e0*/  LEA.HI R3, R0.reuse, R23.reuse, RZ, 0x2 ;  /* 0x0000001700037211 */ /* 0x0c0fe200078f10ff */
[----:B------:R-:W-:Y:S01]  /*12f0*/  ULDC UR5, c[0x0][0x284] ;  /* 0x0000a10000057ab9 */ /* 0x000fe20000000800 */
[----:B------:R-:W-:Y:S01]  /*1300*/  LEA.HI R0, R0, R23, RZ, 0x5 ;  /* 0x0000001700007211 */ /* 0x000fe200078f28ff */
[----:B------:R-:W-:Y:S01]  /*1310*/  ULOP3.LUT UR41, UR54, 0x1, URZ, 0xfc, !UPT ;  /* 0x0000000136297892 */ /* 0x000fe2000f8efc3f */
[--C-:B------:R-:W-:Y:S01]  /*1320*/  SHF.R.S32.HI R58, RZ, 0x2, R3.reuse ;  /* 0x00000002ff3a7819 */ /* 0x100fe20000011403 */
[----:B------:R-:W1:Y:S01]  /*1330*/  S2UR UR4, SR_CgaCtaId ;  /* 0x00000000000479c3 */ /* 0x000e620000008800 */
[----:B------:R-:W-:Y:S01]  /*1340*/  SHF.R.S32.HI R5, RZ, 0x1f, R3 ;  /* 0x0000001fff057819 */ /* 0x000fe20000011403 */
[----:B------:R-:W-:Y:S01]  /*1350*/  UIADD3 UR42, UR46, -0x1, URZ ;  /* 0xffffffff2e2a7890 */ /* 0x000fe2000fffe03f */
[----:B------:R-:W-:Y:S01]  /*1360*/  LOP3.LUT R4, R3, 0xfffffffc, RZ, 0xc0, !PT ;  /* 0xfffffffc03047812 */ /* 0x000fe200078ec0ff */
[----:B------:R-:W-:Y:S01]  /*1370*/  USHF.L.U32 UR43, UR46, 0x1, URZ ;  /* 0x000000012e2b7899 */ /* 0x000fe2000800063f */
[----:B------:R-:W-:Y:S01]  /*1380*/  LEA.HI R5, R5, R58, RZ, 0x3 ;  /* 0x0000003a05057211 */ /* 0x000fe200078f18ff */
[----:B------:R-:W-:Y:S01]  /*1390*/  USHF.L.U64.HI UR44, UR58, 0x1, UR45 ;  /* 0x000000013a2c7899 */ /* 0x000fe2000801022d */
[----:B------:R-:W-:Y:S01]  /*13a0*/  SHF.R.S32.HI R7, RZ, 0x5, R0 ;  /* 0x00000005ff077819 */ /* 0x000fe20000011400 */
[----:B------:R-:W-:Y:S01]  /*13b0*/  IMAD.IADD R4, R23, 0x1, -R4 ;  /* 0x0000000117047824 */ /* 0x000fe200078e0a04 */
[----:B------:R-:W-:Y:S01]  /*13c0*/  LOP3.LUT R5, R5, 0xfffffff8, RZ, 0xc0, !PT ;  /* 0xfffffff805057812 */ /* 0x000fe200078ec0ff */
[----:B------:R-:W2:Y:S02]  /*13d0*/  LDC.64 R8, c[0x0][0x5c8] ;  /* 0x00017200ff087b82 */ /* 0x000ea40000000a00 */
[----:B------:R-:W-:-:S02]  /*13e0*/  IMAD R0, R7, 0x80, R4 ;  /* 0x0000008007007824 */ /* 0x000fc400078e0204 */
[----:B------:R-:W-:Y:S02]  /*13f0*/  IMAD.IADD R58, R58, 0x1, -R5 ;  /* 0x000000013a3a7824 */ /* 0x000fe400078e0a05 */
[----:B------:R-:W-:Y:S02]  /*1400*/  IMAD.SHL.U32 R60, R4, 0x2, RZ ;  /* 0x00000002043c7824 */ /* 0x000fe400078e00ff */
[--C-:B------:R-:W-:Y:S01]  /*1410*/  IMAD R71, R7, -0x10, -R58.reuse ;  /* 0xfffffff007477824 */ /* 0x100fe200078e0a3a */
[--C-:B------:R-:W-:Y:S01]  /*1420*/  SHF.R.S32.HI R3, RZ, 0x1f, R58.reuse ;  /* 0x0000001fff037819 */ /* 0x100fe2000001143a */
[----:B------:R-:W3:Y:S01]  /*1430*/  LDC R66, c[0x0][0x600] ;  /* 0x00018000ff427b82 */ /* 0x000ee20000000800 */
[----:B------:R-:W-:Y:S01]  /*1440*/  SHF.R.S32.HI R59, RZ, 0x1f, R58 ;  /* 0x0000001fff3b7819 */ /* 0x000fe2000001143a */
[----:B------:R-:W-:Y:S01]  /*1450*/  VIADD R71, R71, UR5 ;  /* 0x0000000547477c36 */ /* 0x000fe20008000000 */
[----:B------:R-:W-:Y:S01]  /*1460*/  LEA.HI R3, R3, R58, RZ, 0x2 ;  /* 0x0000003a03037211 */ /* 0x000fe200078f10ff */
[----:B-1----:R-:W-:Y:S01]  /*1470*/  ULEA UR40, UR4, UR40, 0x18 ;  /* 0x0000002804287291 */ /* 0x002fe2000f8ec03f */
[----:B------:R-:W-:-:S02]  /*1480*/  SHF.R.S32.HI R61, RZ, 0x1f, R60 ;  /* 0x0000001fff3d7819 */ /* 0x000fc4000001143c */
[C---:B------:R-:W-:Y:S01]  /*1490*/  LOP3.LUT R5, R3.reuse, 0xfffffffc, RZ, 0xc0, !PT ;  /* 0xfffffffc03057812 */ /* 0x040fe200078ec0ff */
[----:B------:R-:W-:Y:S01]  /*14a0*/  UIADD3 UR47, UR40, 0x80, URZ ;  /* 0x00000080282f7890 */ /* 0x000fe2000fffe03f */
[C---:B------:R-:W-:Y:S02]  /*14b0*/  LOP3.LUT P0, RZ, R3.reuse, 0x4, RZ, 0xc0, !PT ;  /* 0x0000000403ff7812 */ /* 0x040fe4000780c0ff */
[----:B------:R-:W-:Y:S01]  /*14c0*/  LOP3.LUT R62, R3, 0x4, RZ, 0xc0, !PT ;  /* 0x00000004033e7812 */ /* 0x000fe200078ec0ff */
[----:B------:R-:W-:Y:S01]  /*14d0*/  IMAD.IADD R5, R58, 0x1, -R5 ;  /* 0x000000013a057824 */ /* 0x000fe200078e0a05 */
[----:B------:R-:W-:Y:S01]  /*14e0*/  P2R R78, PR, RZ, 0x1 ;  /* 0x00000001ff4e7803 */ /* 0x000fe20000000000 */
[----:B------:R-:W-:Y:S01]  /*14f0*/  IMAD.WIDE R58, R7, 0x10, R58 ;  /* 0x00000010073a7825 */ /* 0x000fe200078e023a */
[----:B--2---:R-:W-:Y:S01]  /*1500*/  SHF.L.U64.HI R64, R8, 0x3, R9 ;  /* 0x0000000308407819 */ /* 0x004fe20000010209 */
[----:B------:R-:W1:Y:S02]  /*1510*/  LDC R7, c[0x0][0x288] ;  /* 0x0000a200ff077b82 */ /* 0x000e640000000800 */
[----:B------:R-:W-:-:S02]  /*1520*/  IMAD.U32 R5, R0, 0x8, R5 ;  /* 0x0000000800057824 */ /* 0x000fc400078e0005 */
[----:B------:R-:W-:Y:S02]  /*1530*/  IMAD.MOV.U32 R0, RZ, RZ, -0x1 ;  /* 0xffffffffff007424 */ /* 0x000fe400078e00ff */
[----:B------:R-:W-:Y:S02]  /*1540*/  IMAD.IADD R62, R62, 0x1, R5 ;  /* 0x000000013e3e7824 */ /* 0x000fe400078e0205 */
[----:B------:R-:W-:Y:S01]  /*1550*/  IMAD.SHL.U32 R65, R8, 0x8, RZ ;  /* 0x0000000808417824 */ /* 0x000fe200078e00ff */
[-C--:B0-----:R-:W-:Y:S01]  /*1560*/  SHF.L.U32 R67, R0, R63.reuse, RZ ;  /* 0x0000003f00437219 */ /* 0x081fe200000006ff */
[C---:B------:R-:W-:Y:S01]  /*1570*/  VIADD R0, R69.reuse, 0xffffffff ;  /* 0xffffffff45007836 */ /* 0x040fe20000000000 */
[----:B------:R-:W-:Y:S01]  /*1580*/  SHF.L.U32 R63, R6, R63, RZ ;  /* 0x0000003f063f7219 */ /* 0x000fe200000006ff */
[----:B---3--:R-:W-:Y:S01]  /*1590*/  VIADD R66, R66, 0xffffffff ;  /* 0xffffffff42427836 */ /* 0x008fe20000000000 */
[----:B------:R-:W-:Y:S02]  /*15a0*/  LOP3.LUT R67, RZ, R67, RZ, 0x33, !PT ;  /* 0x00000043ff437212 */ /* 0x000fe400078e33ff */
[C---:B------:R-:W-:Y:S01]  /*15b0*/  ISETP.NE.AND P0, PT, R0.reuse, RZ, PT ;  /* 0x000000ff0000720c */ /* 0x040fe20003f05270 */
[----:B------:R-:W-:Y:S01]  /*15c0*/  IMAD.SHL.U32 R0, R0, 0x8, RZ ;  /* 0x0000000800007824 */ /* 0x000fe200078e00ff */
[----:B------:R-:W-:-:S02]  /*15d0*/  LEA R69, R69, UR47, 0x3 ;  /* 0x0000002f45457c11 */ /* 0x000fc4000f8e18ff */
[----:B------:R-:W-:Y:S02]  /*15e0*/  SEL R76, RZ, 0x1, P0 ;  /* 0x00000001ff4c7807 */ /* 0x000fe40000000000 */
[----:B------:R-:W-:Y:S01]  /*15f0*/  LOP3.LUT R0, R0, 0x8, RZ, 0xc0, !PT ;  /* 0x0000000800007812 */ /* 0x000fe200078ec0ff */
[----:B-1----:R-:W-:-:S03]  /*1600*/  IMAD R68, R4, -0x2, R7 ;  /* 0xfffffffe04447824 */ /* 0x002fc600078e0207 */
[C---:B------:R-:W-:Y:S02]  /*1610*/  LOP3.LUT R77, R0.reuse, 0x8, RZ, 0x3c, !PT ;  /* 0x00000008004d7812 */ /* 0x040fe400078e3cff */
[----:B------:R-:W-:-:S07]  /*1620*/  LOP3.LUT R70, R0, 0x18, RZ, 0x3c, !PT ;  /* 0x0000001800467812 */ /* 0x000fce00078e3cff */
.L_x_109:
[----:B------:R-:W-:-:S04]  /*1630*/  SHF.L.U32 R0, R76, 0x1f, RZ ;  /* 0x0000001f4c007819 */ /* 0x000fc800000006ff */
[----:B------:R-:W0:Y:S02]  /*1640*/  SYNCS.PHASECHK.TRANS64.TRYWAIT P0, [R69+URZ+-0x8], R0 ;  /* 0xfffff800450075a7 */ /* 0x000e24000800017f */
[----:B012-4-:R-:W-:Y:S05]  /*1650*/  @!P0 BRA `(.L_x_15) ;  /* 0x0000005800fc8947 */ /* 0x017fea0003800000 */
.L_x_136:
[----:B------:R-:W-:-:S04]  /*1660*/  UIADD3 UR4, UR40, 0x800, URZ ;  /* 0x0000080028047890 */ /* 0x000fc8000fffe03f */
[----:B------:R-:W-:-:S06]  /*1670*/  ULOP3.LUT UP0, URZ, UR4, 0x9f, URZ, 0xc0, !UPT ;  /* 0x0000009f043f7892 */ /* 0x000fcc000f80c03f */
[----:B------:R-:W-:-:S13]  /*1680*/  PLOP3.LUT P0, PT, PT, PT, UP0, 0x80, 0x0 ;  /* 0x000000000000781c */ /* 0x000fda0003f0f008 */
[----:B------:R-:W-:Y:S05]  /*1690*/  @!P0 BRA `(.L_x_16) ;  /* 0x0000000000408947 */ /* 0x000fea0003800000 */
[----:B0-----:R-:W-:Y:S01]  /*16a0*/  MOV R0, 0x0 ;  /* 0x0000000000007802 */ /* 0x001fe20000000f00 */
[----:B------:R-:W-:Y:S01]  /*16b0*/  ULDC.64 UR4, c[0x4][0x70] ;  /* 0x01001c0000047ab9 */ /* 0x000fe20000000a00 */
[----:B------:R-:W-:Y:S01]  /*16c0*/  ULDC.64 UR6, c[0x4][0x8] ;  /* 0x0100020000067ab9 */ /* 0x000fe20000000a00 */
[----:B------:R-:W-:Y:S01]  /*16d0*/  IMAD.U32 R4, RZ, RZ, UR4 ;  /* 0x00000004ff047e24 */ /* 0x000fe2000f8e00ff */
[----:B------:R0:W1:Y:S01]  /*16e0*/  LDC.64 R14, c[0x4][R0] ;  /* 0x01000000000e7b82 */ /* 0x0000620000000a00 */
[----:B------:R-:W-:Y:S01]  /*16f0*/  IMAD.U32 R5, RZ, RZ, UR5 ;  /* 0x00000005ff057e24 */ /* 0x000fe2000f8e00ff */
[----:B------:R-:W-:Y:S01]  /*1700*/  ULDC.64 UR4, c[0x4][0x78] ;  /* 0x01001e0000047ab9 */ /* 0x000fe20000000a00 */
[----:B------:R-:W-:Y:S02]  /*1710*/  IMAD.U32 R10, RZ, RZ, UR6 ;  /* 0x00000006ff0a7e24 */ /* 0x000fe4000f8e00ff */
[----:B------:R-:W-:Y:S02]  /*1720*/  IMAD.U32 R6, RZ, RZ, UR4 ;  /* 0x00000004ff067e24 */ /* 0x000fe4000f8e00ff */
[----:B------:R-:W-:-:S02]  /*1730*/  IMAD.U32 R7, RZ, RZ, UR5 ;  /* 0x00000005ff077e24 */ /* 0x000fc4000f8e00ff */
[----:B------:R-:W-:Y:S02]  /*1740*/  IMAD.U32 R11, RZ, RZ, UR7 ;  /* 0x00000007ff0b7e24 */ /* 0x000fe4000f8e00ff */
[----:B------:R-:W-:Y:S02]  /*1750*/  IMAD.MOV.U32 R8, RZ, RZ, 0x70 ;  /* 0x00000070ff087424 */ /* 0x000fe400078e00ff */
[----:B------:R-:W-:Y:S02]  /*1760*/  IMAD.MOV.U32 R12, RZ, RZ, 0x1 ;  /* 0x00000001ff0c7424 */ /* 0x000fe400078e00ff */
[----:B0-----:R-:W-:-:S07]  /*1770*/  IMAD.MOV.U32 R13, RZ, RZ, RZ ;  /* 0x000000ffff0d7224 */ /* 0x001fce00078e00ff */
[----:B------:R-:W-:-:S07]  /*1780*/  LEPC R20, `(.L_x_16) ;  /* 0x000000001014794e */ /* 0x000fce0000000000 */
[----:B-1---5:R-:W-:Y:S05]  /*1790*/  CALL.ABS.NOINC R14 ;  /* 0x000000000e007343 */ /* 0x022fea0003c00000 */
.L_x_16:
[----:B------:R-:W-:-:S04]  /*17a0*/  IMAD.U32 R24, RZ, RZ, UR40 ;  /* 0x00000028ff187e24 */ /* 0x000fc8000f8e00ff */
[----:B------:R-:W-:-:S05]  /*17b0*/  VIADD R24, R24, 0x1c800 ;  /* 0x0001c80018187836 */ /* 0x000fca0000000000 */
[----:B------:R-:W-:-:S13]  /*17c0*/  LOP3.LUT P0, RZ, R24, 0x3ff, RZ, 0xc0, !PT ;  /* 0x000003ff18ff7812 */ /* 0x000fda000780c0ff */
[----:B------:R-:W-:Y:S05]  /*17d0*/  @!P0 BRA `(.L_x_17) ;  /* 0x00000000007c8947 */ /* 0x000fea0003800000 */
[----:B------:R-:W-:Y:S01]  /*17e0*/  MOV R23, 0x0 ;  /* 0x0000000000177802 */ /* 0x000fe20000000f00 */
[----:B------:R-:W-:Y:S01]  /*17f0*/  ULDC.64 UR4, c[0x4][0x70] ;  /* 0x01001c0000047ab9 */ /* 0x000fe20000000a00 */
[----:B------:R-:W-:Y:S01]  /*1800*/  ULDC.64 UR6, c[0x4][0x78] ;  /* 0x01001e0000067ab9 */ /* 0x000fe20000000a00 */
[----:B------:R-:W-:Y:S01]  /*1810*/  IMAD.U32 R4, RZ, RZ, UR4 ;  /* 0x00000004ff047e24 */ /* 0x000fe2000f8e00ff */
[----:B------:R1:W2:Y:S01]  /*1820*/  LDC.64 R14, c[0x4][R23] ;  /* 0x01000000170e7b82 */ /* 0x0002a20000000a00 */
        /* <DEDUP_REMOVED lines=8> */
[----:B-1----:R-:W-:-:S07]  /*18b0*/  IMAD.MOV.U32 R13, RZ, RZ, RZ ;  /* 0x000000ffff0d7224 */ /* 0x002fce00078e00ff */
[----:B------:R-:W-:-:S07]  /*18c0*/  LEPC R20, `(.L_x_18) ;  /* 0x000000001014794e */ /* 0x000fce0000000000 */
[----:B0-2--5:R-:W-:Y:S05]  /*18d0*/  CALL.ABS.NOINC R14 ;  /* 0x000000000e007343 */ /* 0x025fea0003c00000 */
.L_x_18:
[----:B------:R0:W1:Y:S01]  /*18e0*/  LDC.64 R14, c[0x4][R23] ;  /* 0x01000000170e7b82 */ /* 0x0000620000000a00 */
[----:B------:R-:W-:Y:S01]  /*18f0*/  ULDC.64 UR4, c[0x4][0x70] ;  /* 0x01001c0000047ab9 */ /* 0x000fe20000000a00 */
[----:B------:R-:W-:Y:S01]  /*1900*/  ULDC.64 UR6, c[0x4][0x10] ;  /* 0x0100040000067ab9 */ /* 0x000fe20000000a00 */
[----:B------:R-:W-:Y:S02]  /*1910*/  IMAD.U32 R4, RZ, RZ, UR4 ;  /* 0x00000004ff047e24 */ /* 0x000fe4000f8e00ff */
        /* <DEDUP_REMOVED lines=10> */
[----:B-1----:R-:W-:Y:S05]  /*19c0*/  CALL.ABS.NOINC R14 ;  /* 0x000000000e007343 */ /* 0x002fea0003c00000 */
.L_x_17:
[----:B0-----:R-:W-:Y:S01]  /*19d0*/  IMAD.U32 R0, RZ, RZ, UR41 ;  /* 0x00000029ff007e24 */ /* 0x001fe2000f8e00ff */
[----:B------:R-:W-:-:S04]  /*19e0*/  UMOV UR4, 0xffffffff ;  /* 0xffffffff00047882 */ /* 0x000fc80000000000 */
[----:B------:R-:W-:Y:S01]  /*19f0*/  ISETP.NE.AND P0, PT, R0, 0x3, PT ;  /* 0x000000030000780c */ /* 0x000fe20003f05270 */
[----:B------:R-:W-:-:S12]  /*1a00*/  BRA.DIV UR4, `(.L_x_19) ;  /* 0x0000005a04247947 */ /* 0x000fd8000b800000 */
.L_x_138:
[----:B------:R-:W-:Y:S05]  /*1a10*/  @!P0 BRA `(.L_x_20) ;  /* 0x0000000000048947 */ /* 0x000fea0003800000 */
[----:B------:R-:W-:Y:S01]  /*1a20*/  BPT.TRAP 0x1 ;  /* 0x000000040000795c */ /* 0x000fe20000300000 */
.L_x_20:
[----:B------:R-:W-:Y:S02]  /*1a30*/  IMAD.U32 R3, RZ, RZ, UR38 ;  /* 0x00000026ff037e24 */ /* 0x000fe4000f8e00ff */
[----:B------:R-:W-:-:S03]  /*1a40*/  IMAD.U32 R0, RZ, RZ, UR39 ;  /* 0x00000027ff007e24 */ /* 0x000fc6000f8e00ff */
[----:B------:R-:W-:Y:S02]  /*1a50*/  LEA R3, R3, UR40, 0x3 ;  /* 0x0000002803037c11 */ /* 0x000fe4000f8e18ff */
[----:B------:R-:W-:-:S04]  /*1a60*/  SHF.L.U32 R0, R0, 0x1f, RZ ;  /* 0x0000001f00007819 */ /* 0x000fc800000006ff */
[----:B------:R0:W1:Y:S01]  /*1a70*/  SYNCS.PHASECHK.TRANS64.TRYWAIT P1, [R3+URZ], R0 ;  /* 0x00000000030075a7 */ /* 0x000062000802017f */
[----:B------:R-:W-:Y:S05]  /*1a80*/  @!P0 BRA `(.L_x_21) ;  /* 0x0000000000048947 */ /* 0x000fea0003800000 */
[----:B------:R-:W-:Y:S01]  /*1a90*/  BPT.TRAP 0x1 ;  /* 0x000000040000795c */ /* 0x000fe20000300000 */
.L_x_21:
[----:B-1----:R-:W-:Y:S05]  /*1aa0*/  @P1 BRA `(.L_x_22) ;  /* 0x0000000000081947 */ /* 0x002fea0003800000 */
[----:B------:R-:W1:Y:S02]  /*1ab0*/  SYNCS.PHASECHK.TRANS64.TRYWAIT P1, [R3+URZ], R0 ;  /* 0x00000000030075a7 */ /* 0x000e64000802017f */
[----:B-1----:R-:W-:Y:S05]  /*1ac0*/  @!P1 BRA `(.L_x_23) ;  /* 0x0000005800109947 */ /* 0x002fea0003800000 */
.L_x_22:
[----:B------:R-:W-:-:S04]  /*1ad0*/  UIADD3 UR4, UR38, 0x1, URZ ;  /* 0x0000000126047890 */ /* 0x000fc8000fffe03f */
[----:B------:R-:W-:Y:S02]  /*1ae0*/  UISETP.NE.AND UP0, UPT, UR4, 0x7, UPT ;  /* 0x000000070400788c */ /* 0x000fe4000bf05270 */
[----:B01----:R-:W-:Y:S02]  /*1af0*/  IMAD.U32 R0, RZ, RZ, UR4 ;  /* 0x00000004ff007e24 */ /* 0x003fe4000f8e00ff */
[----:B------:R-:W-:Y:S02]  /*1b00*/  USEL UR4, URZ, 0x1, UP0 ;  /* 0x000000013f047887 */ /* 0x000fe40008000000 */
[----:B------:R-:W-:Y:S02]  /*1b10*/  PLOP3.LUT P1, PT, PT, PT, UP0, 0x80, 0x0 ;  /* 0x000000000000781c */ /* 0x000fe40003f2f008 */
[----:B------:R-:W-:Y:S02]  /*1b20*/  ULOP3.LUT UR4, UR39, UR4, URZ, 0x3c, !UPT ;  /* 0x0000000427047292 */ /* 0x000fe4000f8e3c3f */
[----:B------:R-:W-:-:S04]  /*1b30*/  SEL R0, R0, RZ, P1 ;  /* 0x000000ff00007207 */ /* 0x000fc80000800000 */
[----:B------:R-:W-:Y:S01]  /*1b40*/  IMAD.U32 R8, RZ, RZ, UR4 ;  /* 0x00000004ff087e24 */ /* 0x000fe2000f8e00ff */
[----:B------:R-:W-:Y:S06]  /*1b50*/  @!P0 BRA `(.L_x_24) ;  /* 0x0000000000048947 */ /* 0x000fec0003800000 */
[----:B------:R-:W-:Y:S01]  /*1b60*/  BPT.TRAP 0x1 ;  /* 0x000000040000795c */ /* 0x000fe20000300000 */
.L_x_24:
[----:B------:R-:W-:Y:S01]  /*1b70*/  IMAD.U32 R3, RZ, RZ, UR38 ;  /* 0x00000026ff037e24 */ /* 0x000fe2000f8e00ff */
[----:B------:R-:W-:Y:S02]  /*1b80*/  ISETP.NE.AND P3, PT, R78, RZ, PT ;  /* 0x000000ff4e00720c */ /* 0x000fe40003f65270 */
[----:B------:R-:W-:Y:S01]  /*1b90*/  SHF.L.U32 R6, R8, 0x1f, RZ ;  /* 0x0000001f08067819 */ /* 0x000fe200000006ff */
[----:B------:R-:W-:Y:S01]  /*1ba0*/  IMAD R3, R3, 0x1000, R62 ;  /* 0x0000100003037824 */ /* 0x000fe200078e023e */
[----:B------:R-:W-:-:S04]  /*1bb0*/  ISETP.NE.AND P2, PT, RZ, UR42, PT ;  /* 0x0000002aff007c0c */ /* 0x000fc8000bf45270 */
[----:B------:R-:W-:Y:S02]  /*1bc0*/  LEA R4, R3, UR40, 0x2 ;  /* 0x0000002803047c11 */ /* 0x000fe4000f8e10ff */
[----:B------:R-:W-:-:S03]  /*1bd0*/  LEA R3, R0, UR40, 0x3 ;  /* 0x0000002800037c11 */ /* 0x000fc6000f8e18ff */
[C---:B------:R-:W-:Y:S01]  /*1be0*/  VIADD R7, R4.reuse, 0x800 ;  /* 0x0000080004077836 */ /* 0x040fe20000000000 */
[----:B------:R0:W1:Y:S01]  /*1bf0*/  SYNCS.PHASECHK.TRANS64.TRYWAIT P1, [R3+URZ], R6 ;  /* 0x00000006030075a7 */ /* 0x000062000802017f */
[----:B------:R-:W-:Y:S01]  /*1c00*/  VIADD R5, R4, 0x890 ;  /* 0x0000089004057836 */ /* 0x000fe20000000000 */
[----:B------:R0:W2:Y:S01]  /*1c10*/  LDS R72, [R4+0x800] ;  /* 0x0008000004487984 */ /* 0x0000a20000000800 */
[----:B------:R-:W-:-:S07]  /*1c20*/  @P3 VIADD R5, R7, 0x70 ;  /* 0x0000007007053836 */ /* 0x000fce0000000000 */
[----:B------:R-:W-:Y:S05]  /*1c30*/  WARPSYNC.ALL ;  /* 0x0000000000007948 */ /* 0x000fea0003800000 */
[----:B------:R-:W-:Y:S04]  /*1c40*/  LDS R73, [R4+0x1000] ;  /* 0x0010000004497984 */ /* 0x000fe80000000800 */
[----:B------:R-:W-:Y:S04]  /*1c50*/  LDS R80, [R4+0x900] ;  /* 0x0009000004507984 */ /* 0x000fe80000000800 */
[----:B------:R-:W-:Y:S04]  /*1c60*/  LDS R81, [R4+0x1100] ;  /* 0x0011000004517984 */ /* 0x000fe80000000800 */
[----:B------:R-:W-:Y:S04]  /*1c70*/  LDS R74, [R5] ;  /* 0x00000000054a7984 */ /* 0x000fe80000000800 */
[----:B------:R-:W2:Y:S04]  /*1c80*/  LDS R75, [R5+0x800] ;  /* 0x00080000054b7984 */ /* 0x000ea80000000800 */
[----:B------:R-:W-:Y:S04]  /*1c90*/  LDS R82, [R5+0x100] ;  /* 0x0001000005527984 */ /* 0x000fe80000000800 */
[----:B------:R-:W3:Y:S01]  /*1ca0*/  LDS R83, [R5+0x900] ;  /* 0x0009000005537984 */ /* 0x000ee20000000800 */
[----:B------:R-:W-:Y:S01]  /*1cb0*/  R2UR UR4, R24 ;  /* 0x00000000180472ca */ /* 0x000fe200000e0000 */
[----:B------:R-:W-:Y:S01]  /*1cc0*/  UMOV UR7, 0x40000040 ;  /* 0x4000004000077882 */ /* 0x000fe20000000000 */
[----:B--2---:R-:W-:-:S11]  /*1cd0*/  WARPGROUP.ARRIVE ;  /* 0x00000000000079c5 */ /* 0x004fd60000000000 */
[----:B------:R-:W-:-:S04]  /*1ce0*/  USHF.R.U32.HI UR4, URZ, 0x4, UR4 ;  /* 0x000000043f047899 */ /* 0x000fc80008011604 */
[----:B------:R-:W-:-:S04]  /*1cf0*/  ULOP3.LUT UR4, UR4, 0x3fff, URZ, 0xc0, !UPT ;  /* 0x00003fff04047892 */ /* 0x000fc8000f8ec03f */
[----:B------:R-:W-:-:S04]  /*1d00*/  ULOP3.LUT UR4, UR4, 0x10000, URZ, 0xfc, !UPT ;  /* 0x0001000004047892 */ /* 0x000fc8000f8efc3f */
[----:B------:R-:W-:-:S07]  /*1d10*/  ULEA UR5, UR38, UR4, 0xa ;  /* 0x0000000426057291 */ /* 0x000fce000f8e503f */
[----:B------:R-:W-:Y:S02]  /*1d20*/  UMOV UR6, UR5 ;  /* 0x0000000500067c82 */ /* 0x000fe40008000000 */
[----:B------:R-:W-:Y:S01]  /*1d30*/  HGMMA.64x64x8.F32.TF32 R24, R72, gdesc[UR4], RZ, !UPT, gsb0 ;  /* 0x04e0000448187df0 */ /* 0x000fe2000c0028ff */
[----:B------:R-:W-:Y:S01]  /*1d40*/  UIADD3 UR6, UR5, 0x2, URZ ;  /* 0x0000000205067890 */ /* 0x000fe2000fffe03f */
[----:B------:R-:W-:Y:S01]  /*1d50*/  UMOV UR7, 0x40000040 ;  /* 0x4000004000077882 */ /* 0x000fe20000000000 */
[----:B------:R-:W-:Y:S02]  /*1d60*/  WARPGROUP.DEPBAR.LE gsb0, 0x0 ;  /* 0x00008000000079c5 */ /* 0x000fe40000010000 */
[----:B---3--:R-:W-:-:S06]  /*1d70*/  WARPGROUP.ARRIVE ;  /* 0x00000000000079c5 */ /* 0x008fcc0000000000 */
[----:B------:R-:W-:Y:S01]  /*1d80*/  HGMMA.64x64x8.F32.TF32 R24, R80, gdesc[UR4], R24, gsb0 ;  /* 0x04e0000450187df0 */ /* 0x000fe20008002818 */
[----:B------:R-:W-:Y:S01]  /*1d90*/  UIADD3 UR6, UR5, 0x4, URZ ;  /* 0x0000000405067890 */ /* 0x000fe2000fffe03f */
[----:B------:R-:W-:Y:S01]  /*1da0*/  UMOV UR7, 0x40000040 ;  /* 0x4000004000077882 */ /* 0x000fe20000000000 */
[----:B------:R-:W-:Y:S02]  /*1db0*/  WARPGROUP.DEPBAR.LE gsb0, 0x0 ;  /* 0x00008000000079c5 */ /* 0x000fe40000010000 */
[----:B------:R-:W-:Y:S04]  /*1dc0*/  LDS R72, [R4+0xa00] ;  /* 0x000a000004487984 */ /* 0x000fe80000000800 */
[----:B------:R-:W-:Y:S04]  /*1dd0*/  LDS R73, [R4+0x1200] ;  /* 0x0012000004497984 */ /* 0x000fe80000000800 */
[----:B------:R-:W-:Y:S04]  /*1de0*/  LDS R74, [R5+0x200] ;  /* 0x00020000054a7984 */ /* 0x000fe80000000800 */
[----:B------:R-:W2:Y:S02]  /*1df0*/  LDS R75, [R5+0xa00] ;  /* 0x000a0000054b7984 */ /* 0x000ea40000000800 */
[----:B--2---:R-:W-:-:S06]  /*1e00*/  WARPGROUP.ARRIVE ;  /* 0x00000000000079c5 */ /* 0x004fcc0000000000 */
        /* <DEDUP_REMOVED lines=45> */
[----:B------:R-:W-:Y:S03]  /*20e0*/  HGMMA.64x64x8.F32.TF32 R24, R72, gdesc[UR4], R24, gsb0 ;  /* 0x04e0000448187df0 */ /* 0x000fe60008002818 */
[----:B------:R-:W-:Y:S02]  /*20f0*/  WARPGROUP.DEPBAR.LE gsb0, 0x0 ;  /* 0x00008000000079c5 */ /* 0x000fe40000010000 */
[----:B------:R-:W-:Y:S05]  /*2100*/  @!P2 BRA `(.L_x_25) ;  /* 0x0000000c00d0a947 */ /* 0x000fea0003800000 */
[----:B------:R-:W-:Y:S05]  /*2110*/  @!P0 BRA `(.L_x_26) ;  /* 0x0000000000048947 */ /* 0x000fea0003800000 */
[----:B------:R-:W-:Y:S01]  /*2120*/  BPT.TRAP 0x1 ;  /* 0x000000040000795c */ /* 0x000fe20000300000 */
.L_x_26:
[----:B------:R-:W-:-:S04]  /*2130*/  IMAD.SHL.U32 R7, R0, 0x1000, RZ ;  /* 0x0000100000077824 */ /* 0x000fc800078e00ff */
[----:B0-----:R-:W-:-:S05]  /*2140*/  IMAD.IADD R4, R62, 0x1, R7 ;  /* 0x000000013e047824 */ /* 0x001fca00078e0207 */
[----:B------:R-:W-:-:S05]  /*2150*/  LEA R4, R4, UR40, 0x2 ;  /* 0x0000002804047c11 */ /* 0x000fca000f8e10ff */
[C---:B------:R-:W-:Y:S02]  /*2160*/  VIADD R9, R4.reuse, 0x800 ;  /* 0x0000080004097836 */ /* 0x040fe40000000000 */
[----:B------:R-:W-:Y:S02]  /*2170*/  VIADD R5, R4, 0x890 ;  /* 0x0000089004057836 */ /* 0x000fe40000000000 */
[----:B------:R-:W-:Y:S01]  /*2180*/  @P3 VIADD R5, R9, 0x70 ;  /* 0x0000007009053836 */ /* 0x000fe20000000000 */
[----:B-1----:R-:W-:Y:S06]  /*2190*/  @P1 BRA `(.L_x_27) ;  /* 0x0000000000081947 */ /* 0x002fec0003800000 */
[----:B------:R-:W0:Y:S02]  /*21a0*/  SYNCS.PHASECHK.TRANS64.TRYWAIT P1, [R3+URZ], R6 ;  /* 0x00000006030075a7 */ /* 0x000e24000802017f */
[----:B0-----:R-:W-:Y:S05]  /*21b0*/  @!P1 BRA `(.L_x_28) ;  /* 0x0000005000689947 */ /* 0x001fea0003800000 */
.L_x_27:
[----:B0-----:R-:W0:Y:S01]  /*21c0*/  LDC R3, c[0x0][0x28c] ;  /* 0x0000a300ff037b82 */ /* 0x001e220000000800 */
[----:B------:R1:W2:Y:S01]  /*21d0*/  LDS R80, [R4+0x800] ;  /* 0x0008000004507984 */ /* 0x0002a20000000800 */
[----:B------:R-:W-:-:S03]  /*21e0*/  UMOV UR5, UR38 ;  /* 0x0000002600057c82 */ /* 0x000fc60008000000 */
[----:B------:R1:W3:Y:S04]  /*21f0*/  LDS R81, [R4+0x1000] ;  /* 0x0010000004517984 */ /* 0x0002e80000000800 */
[----:B------:R1:W4:Y:S04]  /*2200*/  LDS R82, [R5] ;  /* 0x0000000005527984 */ /* 0x0003280000000800 */
[----:B------:R1:W1:Y:S01]  /*2210*/  LDS R83, [R5+0x800] ;  /* 0x0008000005537984 */ /* 0x0002620000000800 */
[----:B0-----:R-:W-:-:S13]  /*2220*/  ISETP.GE.AND P1, PT, R3, 0x81, PT ;  /* 0x000000810300780c */ /* 0x001fda0003f26270 */
[----:B-1234-:R-:W-:Y:S05]  /*2230*/  @!P1 BRA `(.L_x_29) ;  /* 0x0000000400f49947 */ /* 0x01efea0003800000 */
[----:B------:R-:W-:Y:S01]  /*2240*/  R2UR UR9, R0 ;  /* 0x00000000000972ca */ /* 0x000fe200000e0000 */
[----:B------:R-:W-:Y:S01]  /*2250*/  IMAD.U32 R3, RZ, RZ, UR42 ;  /* 0x0000002aff037e24 */ /* 0x000fe2000f8e00ff */
[----:B------:R-:W-:-:S13]  /*2260*/  UMOV UR5, UR38 ;  /* 0x0000002600057c82 */ /* 0x000fda0008000000 */
.L_x_37:
[----:B------:R-:W-:-:S04]  /*2270*/  UIADD3 UR6, UR9, 0x1, URZ ;  /* 0x0000000109067890 */ /* 0x000fc8000fffe03f */
[----:B------:R-:W-:-:S04]  /*2280*/  UISETP.NE.AND UP0, UPT, UR6, 0x7, UPT ;  /* 0x000000070600788c */ /* 0x000fc8000bf05270 */
[----:B------:R-:W-:Y:S02]  /*2290*/  USEL UR7, URZ, 0x1, UP0 ;  /* 0x000000013f077887 */ /* 0x000fe40008000000 */
[----:B------:R-:W-:-:S04]  /*22a0*/  USEL UR6, UR6, URZ, UP0 ;  /* 0x0000003f06067287 */ /* 0x000fc80008000000 */
[----:B------:R-:W-:Y:S02]  /*22b0*/  LOP3.LUT R8, R8, UR7, RZ, 0x3c, !PT ;  /* 0x0000000708087c12 */ /* 0x000fe4000f8e3cff */
[----:B------:R-:W-:Y:S01]  /*22c0*/  IMAD.U32 R0, RZ, RZ, UR6 ;  /* 0x00000006ff007e24 */ /* 0x000fe2000f8e00ff */
[----:B0-----:R-:W-:Y:S06]  /*22d0*/  @!P0 BRA `(.L_x_30) ;  /* 0x0000000000048947 */ /* 0x001fec0003800000 */
[----:B------:R-:W-:Y:S01]  /*22e0*/  BPT.TRAP 0x1 ;  /* 0x000000040000795c */ /* 0x000fe20000300000 */
.L_x_30:
[----:B------:R-:W-:Y:S01]  /*22f0*/  LEA R6, R0, UR40, 0x3 ;  /* 0x0000002800067c11 */ /* 0x000fe2000f8e18ff */
[----:B------:R-:W-:Y:S01]  /*2300*/  ULEA UR8, UR9, UR4, 0xa ;  /* 0x0000000409087291 */ /* 0x000fe2000f8e503f */
[----:B------:R-:W-:Y:S01]  /*2310*/  SHF.L.U32 R9, R8, 0x1f, RZ ;  /* 0x0000001f08097819 */ /* 0x000fe200000006ff */
[----:B------:R-:W-:Y:S01]  /*2320*/  UMOV UR7, 0x40000040 ;  /* 0x4000004000077882 */ /* 0x000fe20000000000 */
[----:B------:R-:W-:Y:S01]  /*2330*/  IMAD.U32 R5, RZ, RZ, UR9 ;  /* 0x00000009ff057e24 */ /* 0x000fe2000f8e00ff */
[----:B------:R-:W-:Y:S01]  /*2340*/  ISETP.NE.AND P3, PT, R78, RZ, PT ;  /* 0x000000ff4e00720c */ /* 0x000fe20003f65270 */
[----:B------:R0:W1:Y:S01]  /*2350*/  SYNCS.PHASECHK.TRANS64.TRYWAIT P1, [R6+URZ], R9 ;  /* 0x00000009060075a7 */ /* 0x000062000802017f */
[----:B------:R-:W-:Y:S01]  /*2360*/  WARPGROUP.ARRIVE ;  /* 0x00000000000079c5 */ /* 0x000fe20000000000 */
[----:B------:R-:W-:Y:S01]  /*2370*/  UMOV UR6, UR8 ;  /* 0x0000000800067c82 */ /* 0x000fe20008000000 */
[----:B------:R-:W-:-:S04]  /*2380*/  IMAD R4, R5, 0x1000, R62 ;  /* 0x0000100005047824 */ /* 0x000fc800078e023e */
[----:B------:R-:W-:Y:S01]  /*2390*/  HGMMA.64x64x8.F32.TF32 R24, R80, gdesc[UR4], R24, gsb0 ;  /* 0x04e0000450187df0 */ /* 0x000fe20008002818 */
[----:B------:R-:W-:Y:S01]  /*23a0*/  LEA R7, R4, UR40, 0x2 ;  /* 0x0000002804077c11 */ /* 0x000fe2000f8e10ff */
[----:B------:R-:W-:Y:S01]  /*23b0*/  UIADD3 UR6, UR8, 0x2, URZ ;  /* 0x0000000208067890 */ /* 0x000fe2000fffe03f */
[----:B------:R-:W-:-:S03]  /*23c0*/  UMOV UR7, 0x40000040 ;  /* 0x4000004000077882 */ /* 0x000fc60000000000 */
[C---:B------:R-:W-:Y:S02]  /*23d0*/  VIADD R4, R7.reuse, 0x900 ;  /* 0x0000090007047836 */ /* 0x040fe40000000000 */
[----:B------:R-:W-:Y:S02]  /*23e0*/  VIADD R5, R7, 0x990 ;  /* 0x0000099007057836 */ /* 0x000fe40000000000 */
[----:B------:R-:W-:Y:S01]  /*23f0*/  @P3 VIADD R5, R4, 0x70 ;  /* 0x0000007004053836 */ /* 0x000fe20000000000 */
[----:B------:R-:W-:Y:S02]  /*2400*/  WARPGROUP.DEPBAR.LE gsb0, 0x0 ;  /* 0x00008000000079c5 */ /* 0x000fe40000010000 */
[----:B------:R-:W-:Y:S04]  /*2410*/  LDS R72, [R7+0x900] ;  /* 0x0009000007487984 */ /* 0x000fe80000000800 */
[----:B------:R-:W-:Y:S04]  /*2420*/  LDS R73, [R7+0x1100] ;  /* 0x0011000007497984 */ /* 0x000fe80000000800 */
[----:B------:R-:W-:Y:S04]  /*2430*/  LDS R74, [R5] ;  /* 0x00000000054a7984 */ /* 0x000fe80000000800 */
[----:B------:R-:W2:Y:S02]  /*2440*/  LDS R75, [R5+0x800] ;  /* 0x00080000054b7984 */ /* 0x000ea40000000800 */
[----:B--2---:R-:W-:-:S06]  /*2450*/  WARPGROUP.ARRIVE ;  /* 0x00000000000079c5 */ /* 0x004fcc0000000000 */
[----:B------:R-:W-:Y:S03]  /*2460*/  HGMMA.64x64x8.F32.TF32 R24, R72, gdesc[UR4], R24, gsb0 ;  /* 0x04e0000448187df0 */ /* 0x000fe60008002818 */
[----:B------:R-:W-:Y:S02]  /*2470*/  WARPGROUP.DEPBAR.LE gsb0, 0x0 ;  /* 0x00008000000079c5 */ /* 0x000fe40000010000 */
[----:B------:R0:W2:Y:S04]  /*2480*/  LDS R72, [R7+0xa00] ;  /* 0x000a000007487984 */ /* 0x0000a80000000800 */
[----:B------:R0:W3:Y:S04]  /*2490*/  LDS R73, [R7+0x1200] ;  /* 0x0012000007497984 */ /* 0x0000e80000000800 */
[----:B------:R0:W4:Y:S04]  /*24a0*/  LDS R74, [R5+0x100] ;  /* 0x00010000054a7984 */ /* 0x0001280000000800 */
[----:B------:R0:W0:Y:S01]  /*24b0*/  LDS R75, [R5+0x900] ;  /* 0x00090000054b7984 */ /* 0x0000220000000800 */
[----:B-1----:R-:W-:Y:S05]  /*24c0*/  @!P0 BRA `(.L_x_31) ;  /* 0x0000000000048947 */ /* 0x002fea0003800000 */
[----:B------:R-:W-:Y:S01]  /*24d0*/  BPT.TRAP 0x1 ;  /* 0x000000040000795c */ /* 0x000fe20000300000 */
.L_x_31:
[----:B------:R-:W-:Y:S02]  /*24e0*/  UISETP.GT.U32.AND UP0, UPT, UR54, 0x1, UPT ;  /* 0x000000013600788c */ /* 0x000fe4000bf04070 */
[----:B------:R-:W-:-:S04]  /*24f0*/  ULEA UR6, UR5, UR40, 0x3 ;  /* 0x0000002805067291 */ /* 0x000fc8000f8e183f */
[----:B------:R-:W-:Y:S01]  /*2500*/  UIADD3 UR6, UR6, 0x38, URZ ;  /* 0x0000003806067890 */ /* 0x000fe2000fffe03f */
[----:B------:R-:W-:-:S03]  /*2510*/  PLOP3.LUT P2, PT, PT, PT, UP0, 0x80, 0x0 ;  /* 0x000000000000781c */ /* 0x000fc60003f4f008 */
[----:B------:R-:W-:-:S09]  /*2520*/  UPRMT UR6, URZ, 0x654, UR6 ;  /* 0x000006543f067896 */ /* 0x000fd20008000006 */
[----:B------:R-:W-:Y:S01]  /*2530*/  SYNCS.ARRIVE.TRANS64.RED.A1T0 RZ, [UR6], RZ ;  /* 0x000000ffffff79a7 */ /* 0x000fe20008100406 */
[----:B------:R-:W-:Y:S05]  /*2540*/  @P2 BRA `(.L_x_32) ;  /* 0x0000000000042947 */ /* 0x000fea0003800000 */
[----:B------:R-:W-:Y:S01]  /*2550*/  BPT.TRAP 0x1 ;  /* 0x000000040000795c */ /* 0x000fe20000300000 */
.L_x_32:
[----:B------:R-:W-:Y:S01]  /*2560*/  UIADD3 UR6, UR8, 0x4, URZ ;  /* 0x0000000408067890 */ /* 0x000fe2000fffe03f */
[----:B0-234-:R-:W-:Y:S01]  /*2570*/  WARPGROUP.ARRIVE ;  /* 0x00000000000079c5 */ /* 0x01dfe20000000000 */
[----:B------:R-:W-:Y:S01]  /*2580*/  UMOV UR7, 0x40000040 ;  /* 0x4000004000077882 */ /* 0x000fe20000000000 */
[----:B------:R-:W-:-:S04]  /*2590*/  UIADD3 UR5, UR5, 0x1, URZ ;  /* 0x0000000105057890 */ /* 0x000fc8000fffe03f */
[----:B------:R-:W-:-:S05]  /*25a0*/  UISETP.NE.AND UP0, UPT, UR5, 0x7, UPT ;  /* 0x000000070500788c */ /* 0x000fca000bf05270 */
[----:B------:R-:W-:Y:S01]  /*25b0*/  HGMMA.64x64x8.F32.TF32 R24, R72, gdesc[UR4], R24, gsb0 ;  /* 0x04e0000448187df0 */ /* 0x000fe20008002818 */
[----:B------:R-:W-:Y:S01]  /*25c0*/  UIADD3 UR6, UR8, 0x6, URZ ;  /* 0x0000000608067890 */ /* 0x000fe2000fffe03f */
[----:B------:R-:W-:Y:S01]  /*25d0*/  UMOV UR7, 0x40000040 ;  /* 0x4000004000077882 */ /* 0x000fe20000000000 */
[----:B------:R-:W-:Y:S01]  /*25e0*/  USEL UR5, UR5, URZ, UP0 ;  /* 0x0000003f05057287 */ /* 0x000fe20008000000 */
[----:B------:R-:W-:Y:S02]  /*25f0*/  WARPGROUP.DEPBAR.LE gsb0, 0x0 ;  /* 0x00008000000079c5 */ /* 0x000fe40000010000 */
[----:B------:R-:W-:Y:S04]  /*2600*/  LDS R72, [R7+0xb00] ;  /* 0x000b000007487984 */ /* 0x000fe80000000800 */
[----:B------:R-:W-:Y:S04]  /*2610*/  LDS R73, [R7+0x1300] ;  /* 0x0013000007497984 */ /* 0x000fe80000000800 */
[----:B------:R-:W-:Y:S04]  /*2620*/  LDS R74, [R5+0x200] ;  /* 0x00020000054a7984 */ /* 0x000fe80000000800 */
[----:B------:R-:W0:Y:S02]  /*2630*/  LDS R75, [R5+0xa00] ;  /* 0x000a0000054b7984 */ /* 0x000e240000000800 */
[----:B0-----:R-:W-:-:S06]  /*2640*/  WARPGROUP.ARRIVE ;  /* 0x00000000000079c5 */ /* 0x001fcc0000000000 */
[----:B------:R-:W-:Y:S01]  /*2650*/  HGMMA.64x64x8.F32.TF32 R24, R72, gdesc[UR4], R24, gsb0 ;  /* 0x04e0000448187df0 */ /* 0x000fe20008002818 */
[----:B------:R-:W-:Y:S01]  /*2660*/  UIADD3 UR6, UR8, 0x200, URZ ;  /* 0x0000020008067890 */ /* 0x000fe2000fffe03f */
[----:B------:R-:W-:Y:S01]  /*2670*/  UMOV UR7, 0x40000040 ;  /* 0x4000004000077882 */ /* 0x000fe20000000000 */
        /* <DEDUP_REMOVED lines=24> */
[----:B------:R-:W-:Y:S03]  /*2800*/  HGMMA.64x64x8.F32.TF32 R24, R72, gdesc[UR4], R24, gsb0 ;  /* 0x04e0000448187df0 */ /* 0x000fe60008002818 */
[----:B------:R-:W-:Y:S02]  /*2810*/  WARPGROUP.DEPBAR.LE gsb0, 0x0 ;  /* 0x00008000000079c5 */ /* 0x000fe40000010000 */
[----:B------:R0:W1:Y:S04]  /*2820*/  LDS R72, [R7+0xf00] ;  /* 0x000f000007487984 */ /* 0x0000680000000800 */
[----:B------:R0:W2:Y:S04]  /*2830*/  LDS R73, [R7+0x1700] ;  /* 0x0017000007497984 */ /* 0x0000a80000000800 */
[----:B------:R0:W3:Y:S04]  /*2840*/  LDS R74, [R5+0x600] ;  /* 0x00060000054a7984 */ /* 0x0000e80000000800 */
[----:B------:R0:W4:Y:S01]  /*2850*/  LDS R75, [R5+0xe00] ;  /* 0x000e0000054b7984 */ /* 0x0001220000000800 */
[----:B------:R-:W-:Y:S05]  /*2860*/  @!P0 BRA `(.L_x_33) ;  /* 0x0000000000048947 */ /* 0x000fea0003800000 */
[----:B------:R-:W-:Y:S01]  /*2870*/  BPT.TRAP 0x1 ;  /* 0x000000040000795c */ /* 0x000fe20000300000 */
.L_x_33:
[----:B0-----:R-:W-:Y:S01]  /*2880*/  IMAD.SHL.U32 R7, R0, 0x1000, RZ ;  /* 0x0000100000077824 */ /* 0x001fe200078e00ff */
[----:B------:R-:W-:Y:S03]  /*2890*/  BSSY B0, `(.L_x_34) ;  /* 0x0000009000007945 */ /* 0x000fe60003800000 */
[----:B------:R-:W-:-:S05]  /*28a0*/  IMAD.IADD R4, R62, 0x1, R7 ;  /* 0x000000013e047824 */ /* 0x000fca00078e0207 */
[----:B------:R-:W-:-:S05]  /*28b0*/  LEA R5, R4, UR40, 0x2 ;  /* 0x0000002804057c11 */ /* 0x000fca000f8e10ff */
[C---:B------:R-:W-:Y:S02]  /*28c0*/  VIADD R10, R5.reuse, 0x800 ;  /* 0x00000800050a7836 */ /* 0x040fe40000000000 */
[----:B------:R-:W-:Y:S02]  /*28d0*/  VIADD R4, R5, 0x890 ;  /* 0x0000089005047836 */ /* 0x000fe40000000000 */
[----:B------:R-:W-:Y:S01]  /*28e0*/  @P3 VIADD R4, R10, 0x70 ;  /* 0x000000700a043836 */ /* 0x000fe20000000000 */
[----:B------:R-:W-:Y:S06]  /*28f0*/  @P1 BRA `(.L_x_35) ;  /* 0x0000000000081947 */ /* 0x000fec0003800000 */
[----:B------:R-:W0:Y:S02]  /*2900*/  SYNCS.PHASECHK.TRANS64.TRYWAIT P1, [R6+URZ], R9 ;  /* 0x00000009060075a7 */ /* 0x000e24000802017f */
[----:B0-----:R-:W-:Y:S05]  /*2910*/  @!P1 BRA `(.L_x_36) ;  /* 0x0000004800a49947 */ /* 0x001fea0003800000 */
.L_x_35:
[----:B------:R-:W-:Y:S05]  /*2920*/  BSYNC B0 ;  /* 0x0000000000007941 */ /* 0x000fea0003800000 */
.L_x_34:
[----:B------:R0:W0:Y:S01]  /*2930*/  LDS R80, [R5+0x800] ;  /* 0x0008000005507984 */ /* 0x0000220000000800 */
[----:B------:R-:W-:Y:S05]  /*2940*/  WARPSYNC.ALL ;  /* 0x0000000000007948 */ /* 0x000fea0003800000 */
[----:B------:R0:W0:Y:S04]  /*2950*/  LDS R81, [R5+0x1000] ;  /* 0x0010000005517984 */ /* 0x0000280000000800 */
[----:B------:R0:W0:Y:S04]  /*2960*/  LDS R82, [R4] ;  /* 0x0000000004527984 */ /* 0x0000280000000800 */
[----:B------:R0:W0:Y:S01]  /*2970*/  LDS R83, [R4+0x800] ;  /* 0x0008000004537984 */ /* 0x0000220000000800 */
[----:B------:R-:W-:Y:S01]  /*2980*/  UIADD3 UR6, UR8, 0x206, URZ ;  /* 0x0000020608067890 */ /* 0x000fe2000fffe03f */
[----:B-1234-:R-:W-:Y:S01]  /*2990*/  WARPGROUP.ARRIVE ;  /* 0x00000000000079c5 */ /* 0x01efe20000000000 */
[----:B------:R-:W-:Y:S01]  /*29a0*/  UMOV UR7, 0x40000040 ;  /* 0x4000004000077882 */ /* 0x000fe20000000000 */
[C---:B------:R-:W-:Y:S01]  /*29b0*/  ISETP.GT.AND P1, PT, R3.reuse, 0x2, PT ;  /* 0x000000020300780c */ /* 0x040fe20003f24270 */
[----:B------:R-:W-:Y:S01]  /*29c0*/  VIADD R3, R3, 0xffffffff ;  /* 0xffffffff03037836 */ /* 0x000fe20000000000 */
[----:B------:R-:W-:-:S04]  /*29d0*/  R2UR UR9, R0 ;  /* 0x00000000000972ca */ /* 0x000fc800000e0000 */
[----:B------:R-:W-:Y:S03]  /*29e0*/  HGMMA.64x64x8.F32.TF32 R24, R72, gdesc[UR4], R24, gsb0 ;  /* 0x04e0000448187df0 */ /* 0x000fe60008002818 */
[----:B------:R-:W-:-:S04]  /*29f0*/  WARPGROUP.DEPBAR.LE gsb0, 0x0 ;  /* 0x00008000000079c5 */ /* 0x000fc80000010000 */
[----:B------:R-:W-:Y:S05]  /*2a00*/  @P1 BRA `(.L_x_37) ;  /* 0xfffffff800181947 */ /* 0x000fea000383ffff */
.L_x_29:
[----:B0-----:R-:W-:Y:S01]  /*2a10*/  IMAD.MOV.U32 R5, RZ, RZ, 0x40000040 ;  /* 0x40000040ff057424 */ /* 0x001fe200078e00ff */
[----:B------:R-:W-:Y:S01]  /*2a20*/  LEA R4, R0, UR4, 0xa ;  /* 0x0000000400047c11 */ /* 0x000fe2000f8e50ff */
[----:B------:R-:W-:Y:S01]  /*2a30*/  WARPGROUP.ARRIVE ;  /* 0x00000000000079c5 */ /* 0x000fe20000000000 */
[----:B------:R-:W-:Y:S01]  /*2a40*/  IMAD.IADD R7, R62, 0x1, R7 ;  /* 0x000000013e077824 */ /* 0x000fe200078e0207 */
[----:B------:R-:W-:Y:S02]  /*2a50*/  ISETP.NE.AND P1, PT, R78, RZ, PT ;  /* 0x000000ff4e00720c */ /* 0x000fe40003f25270 */
[----:B------:R-:W-:Y:S02]  /*2a60*/  R2UR UR6, R4 ;  /* 0x00000000040672ca */ /* 0x000fe400000e0000 */
[----:B------:R-:W-:Y:S02]  /*2a70*/  R2UR UR7, R5 ;  /* 0x00000000050772ca */ /* 0x000fe400000e0000 */
[----:B------:R-:W-:Y:S01]  /*2a80*/  LEA R3, R7, UR40, 0x2 ;  /* 0x0000002807037c11 */ /* 0x000fe2000f8e10ff */
[----:B------:R-:W-:-:S04]  /*2a90*/  IMAD.MOV.U32 R7, RZ, RZ, 0x40000040 ;  /* 0x40000040ff077424 */ /* 0x000fc800078e00ff */
[C---:B------:R-:W-:Y:S02]  /*2aa0*/  VIADD R6, R3.reuse, 0x900 ;  /* 0x0000090003067836 */ /* 0x040fe40000000000 */
[----:B------:R-:W-:Y:S02]  /*2ab0*/  VIADD R0, R3, 0x990 ;  /* 0x0000099003007836 */ /* 0x000fe40000000000 */
[----:B------:R-:W-:Y:S02]  /*2ac0*/  @P1 VIADD R0, R6, 0x70 ;  /* 0x0000007006001836 */ /* 0x000fe40000000000 */
[----:B------:R-:W-:Y:S01]  /*2ad0*/  HGMMA.64x64x8.F32.TF32 R24, R80, gdesc[UR4], R24, gsb0 ;  /* 0x04e0000450187df0 */ /* 0x000fe20008002818 */
[----:B------:R-:W-:Y:S01]  /*2ae0*/  VIADD R6, R4, 0x2 ;  /* 0x0000000204067836 */ /* 0x000fe20000000000 */
[----:B------:R-:W-:-:S04]  /*2af0*/  R2UR UR7, R7 ;  /* 0x00000000070772ca */ /* 0x000fc800000e0000 */
[----:B------:R-:W-:Y:S01]  /*2b00*/  R2UR UR6, R6 ;  /* 0x00000000060672ca */ /* 0x000fe200000e0000 */
[----:B------:R-:W-:Y:S02]  /*2b10*/  WARPGROUP.DEPBAR.LE gsb0, 0x0 ;  /* 0x00008000000079c5 */ /* 0x000fe40000010000 */
[----:B------:R-:W-:Y:S04]  /*2b20*/  LDS R72, [R3+0x900] ;  /* 0x0009000003487984 */ /* 0x000fe80000000800 */
[----:B------:R-:W-:Y:S04]  /*2b30*/  LDS R73, [R3+0x1100] ;  /* 0x0011000003497984 */ /* 0x000fe80000000800 */
[----:B------:R-:W-:Y:S04]  /*2b40*/  LDS R74, [R0] ;  /* 0x00000000004a7984 */ /* 0x000fe80000000800 */
        /* <DEDUP_REMOVED lines=10> */
.L_x_38:
        /* <DEDUP_REMOVED lines=8> */
.L_x_39:
[----:B------:R-:W-:Y:S01]  /*2c70*/  VIADD R6, R4, 0x4 ;  /* 0x0000000404067836 */ /* 0x000fe20000000000 */
[----:B-1234-:R-:W-:Y:S01]  /*2c80*/  WARPGROUP.ARRIVE ;  /* 0x00000000000079c5 */ /* 0x01efe20000000000 */
[----:B------:R-:W-:Y:S02]  /*2c90*/  IMAD.MOV.U32 R7, RZ, RZ, 0x40000040 ;  /* 0x40000040ff077424 */ /* 0x000fe400078e00ff */
[----:B------:R-:W-:Y:S01]  /*2ca0*/  IMAD.MOV.U32 R5, RZ, RZ, 0x40000040 ;  /* 0x40000040ff057424 */ /* 0x000fe200078e00ff */
[----:B------:R-:W-:Y:S01]  /*2cb0*/  R2UR UR6, R6 ;  /* 0x00000000060672ca */ /* 0x000fe200000e0000 */
[----:B------:R-:W-:Y:S01]  /*2cc0*/  VIADD R6, R4, 0x6 ;  /* 0x0000000604067836 */ /* 0x000fe20000000000 */
[----:B------:R-:W-:Y:S01]  /*2cd0*/  R2UR UR7, R7 ;  /* 0x00000000070772ca */ /* 0x000fe200000e0000 */
[----:B------:R-:W-:-:S12]  /*2ce0*/  IMAD.MOV.U32 R7, RZ, RZ, 0x40000040 ;  /* 0x40000040ff077424 */ /* 0x000fd800078e00ff */
[----:B------:R-:W-:Y:S01]  /*2cf0*/  HGMMA.64x64x8.F32.TF32 R24, R72, gdesc[UR4], R24, gsb0 ;  /* 0x04e0000448187df0 */ /* 0x000fe20008002818 */
[----:B------:R-:W-:Y:S01]  /*2d00*/  R2UR UR6, R6 ;  /* 0x00000000060672ca */ /* 0x000fe200000e0000 */
[----:B------:R-:W-:Y:S01]  /*2d10*/  VIADD R6, R4, 0x200 ;  /* 0x0000020004067836 */ /* 0x000fe20000000000 */
[----:B------:R-:W-:Y:S01]  /*2d20*/  R2UR UR7, R7 ;  /* 0x00000000070772ca */ /* 0x000fe200000e0000 */
[----:B------:R-:W-:Y:S01]  /*2d30*/  IMAD.MOV.U32 R7, RZ, RZ, 0x40000040 ;  /* 0x40000040ff077424 */ /* 0x000fe200078e00ff */
[----:B------:R-:W-:Y:S02]  /*2d40*/  WARPGROUP.DEPBAR.LE gsb0, 0x0 ;  /* 0x00008000000079c5 */ /* 0x000fe40000010000 */
[----:B------:R-:W-:Y:S04]  /*2d50*/  LDS R72, [R3+0xb00] ;  /* 0x000b000003487984 */ /* 0x000fe80000000800 */
[----:B------:R-:W-:Y:S04]  /*2d60*/  LDS R73, [R3+0x1300] ;  /* 0x0013000003497984 */ /* 0x000fe80000000800 */
[----:B------:R-:W-:Y:S04]  /*2d70*/  LDS R74, [R0+0x200] ;  /* 0x00020000004a7984 */ /* 0x000fe80000000800 */
[----:B------:R-:W1:Y:S02]  /*2d80*/  LDS R75, [R0+0xa00] ;  /* 0x000a0000004b7984 */ /* 0x000e640000000800 */
[----:B-1----:R-:W-:-:S06]  /*2d90*/  WARPGROUP.ARRIVE ;  /* 0x00000000000079c5 */ /* 0x002fcc0000000000 */
        /* <DEDUP_REMOVED lines=13> */
[C---:B------:R-:W-:Y:S01]  /*2e70*/  VIADD R6, R4.reuse, 0x204 ;  /* 0x0000020404067836 */ /* 0x040fe20000000000 */
[----:B------:R-:W-:Y:S01]  /*2e80*/  R2UR UR7, R7 ;  /* 0x00000000070772ca */ /* 0x000fe200000e0000 */
[----:B------:R-:W-:Y:S02]  /*2e90*/  IMAD.MOV.U32 R7, RZ, RZ, 0x40000040 ;  /* 0x40000040ff077424 */ /* 0x000fe400078e00ff */
[----:B------:R-:W-:Y:S01]  /*2ea0*/  VIADD R4, R4, 0x206 ;  /* 0x0000020604047836 */ /* 0x000fe20000000000 */
[----:B------:R-:W-:Y:S02]  /*2eb0*/  WARPGROUP.DEPBAR.LE gsb0, 0x0 ;  /* 0x00008000000079c5 */ /* 0x000fe40000010000 */
[----:B------:R-:W-:Y:S04]  /*2ec0*/  LDS R72, [R3+0xd00] ;  /* 0x000d000003487984 */ /* 0x000fe80000000800 */
[----:B------:R-:W-:Y:S04]  /*2ed0*/  LDS R73, [R3+0x1500] ;  /* 0x0015000003497984 */ /* 0x000fe80000000800 */
[----:B------:R-:W-:Y:S04]  /*2ee0*/  LDS R74, [R0+0x400] ;  /* 0x00040000004a7984 */ /* 0x000fe80000000800 */
[----:B------:R-:W1:Y:S02]  /*2ef0*/  LDS R75, [R0+0xc00] ;  /* 0x000c0000004b7984 */ /* 0x000e640000000800 */
[----:B-1----:R-:W-:-:S06]  /*2f00*/  WARPGROUP.ARRIVE ;  /* 0x00000000000079c5 */ /* 0x002fcc0000000000 */
[----:B------:R-:W-:Y:S01]  /*2f10*/  HGMMA.64x64x8.F32.TF32 R24, R72, gdesc[UR4], R24, gsb0 ;  /* 0x04e0000448187df0 */ /* 0x000fe20008002818 */
[----:B------:R-:W-:Y:S02]  /*2f20*/  R2UR UR6, R6 ;  /* 0x00000000060672ca */ /* 0x000fe400000e0000 */
[----:B------:R-:W-:Y:S01]  /*2f30*/  R2UR UR7, R7 ;  /* 0x00000000070772ca */ /* 0x000fe200000e0000 */
        /* <DEDUP_REMOVED lines=15> */
[----:B------:R-:W-:Y:S03]  /*3030*/  HGMMA.64x64x8.F32.TF32 R24, R72, gdesc[UR4], R24, gsb0 ;  /* 0x04e0000448187df0 */ /* 0x000fe60008002818 */
[----:B------:R-:W-:Y:S02]  /*3040*/  WARPGROUP.DEPBAR.LE gsb0, 0x0 ;  /* 0x00008000000079c5 */ /* 0x000fe40000010000 */
.L_x_25:
[----:B------:R2:W-:Y:S01]  /*3050*/  SYNCS.ARRIVE.TRANS64.A1T0 RZ, [R77+UR47], RZ ;  /* 0x000000ff4dff79a7 */ /* 0x0005e2000810002f */
[----:B------:R-:W-:Y:S05]  /*3060*/  @!P0 BRA `(.L_x_40) ;  /* 0x0000000000048947 */ /* 0x000fea0003800000 */
[----:B------:R-:W-:Y:S01]  /*3070*/  BPT.TRAP 0x1 ;  /* 0x000000040000795c */ /* 0x000fe20000300000 */
.L_x_40:
[----:B------:R-:W-:Y:S02]  /*3080*/  UIADD3 UR6, UR42, UR38, URZ ;  /* 0x000000262a067290 */ /* 0x000fe4000fffe03f */
[----:B------:R-:W-:Y:S02]  /*3090*/  UISETP.GT.U32.AND UP0, UPT, UR54, 0x1, UPT ;  /* 0x000000013600788c */ /* 0x000fe4000bf04070 */
[----:B------:R-:W-:-:S04]  /*30a0*/  UIMAD.WIDE.U32 UR4, UR6, 0x24924925, URZ ;  /* 0x24924925060478a5 */ /* 0x000fc8000f8e003f */
[----:B------:R-:W-:Y:S01]  /*30b0*/  UIADD3 UR4, UR6, -UR5, URZ ;  /* 0x8000000506047290 */ /* 0x000fe2000fffe03f */
[----:B------:R-:W-:-:S03]  /*30c0*/  PLOP3.LUT P0, PT, PT, PT, UP0, 0x80, 0x0 ;  /* 0x000000000000781c */ /* 0x000fc60003f0f008 */
[----:B------:R-:W-:-:S04]  /*30d0*/  ULEA.HI UR4, UR4, UR5, URZ, 0x1f ;  /* 0x0000000504047291 */ /* 0x000fc8000f8ff83f */
[----:B------:R-:W-:-:S04]  /*30e0*/  USHF.R.U32.HI UR4, URZ, 0x2, UR4 ;  /* 0x000000023f047899 */ /* 0x000fc80008011604 */
[----:B------:R-:W-:-:S04]  /*30f0*/  UIMAD UR4, UR4, -0x7, UR6 ;  /* 0xfffffff9040478a4 */ /* 0x000fc8000f8e0206 */
[----:B------:R-:W-:-:S04]  /*3100*/  ULEA UR4, UR4, UR40, 0x3 ;  /* 0x0000002804047291 */ /* 0x000fc8000f8e183f */
[----:B------:R-:W-:-:S04]  /*3110*/  UIADD3 UR4, UR4, 0x38, URZ ;  /* 0x0000003804047890 */ /* 0x000fc8000fffe03f */
[----:B------:R-:W-:-:S09]  /*3120*/  UPRMT UR4, URZ, 0x654, UR4 ;  /* 0x000006543f047896 */ /* 0x000fd20008000004 */
[----:B------:R-:W-:Y:S01]  /*3130*/  SYNCS.ARRIVE.TRANS64.RED.A1T0 RZ, [UR4], RZ ;  /* 0x000000ffffff79a7 */ /* 0x000fe20008100404 */
[----:B------:R-:W-:Y:S05]  /*3140*/  @P0 BRA `(.L_x_41) ;  /* 0x0000000000040947 */ /* 0x000fea0003800000 */
[----:B------:R-:W-:Y:S01]  /*3150*/  BPT.TRAP 0x1 ;  /* 0x000000040000795c */ /* 0x000fe20000300000 */
.L_x_41:
[----:B0-----:R-:W-:Y:S01]  /*3160*/  SHF.L.U32 R0, R76, 0x1f, RZ ;  /* 0x0000001f4c007819 */ /* 0x001fe200000006ff */
[----:B------:R-:W-:Y:S01]  /*3170*/  UISETP.GE.U32.AND UP1, UPT, UR43, 0x7, UPT ;  /* 0x000000072b00788c */ /* 0x000fe2000bf26070 */
[----:B------:R-:W-:Y:S01]  /*3180*/  SHF.R.S32.HI R9, RZ, 0x1f, R19 ;  /* 0x0000001fff097819 */ /* 0x000fe20000011413 */
[----:B------:R-:W-:Y:S01]  /*3190*/  UIADD3 UR38, UR43, UR38, URZ ;  /* 0x000000262b267290 */ /* 0x000fe2000fffe03f */
[----:B------:R-:W0:Y:S03]  /*31a0*/  SYNCS.PHASECHK.TRANS64.TRYWAIT P0, [R69+URZ+0x8], R0 ;  /* 0x00000800450075a7 */ /* 0x000e26000800017f */
[----:B------:R-:W-:-:S04]  /*31b0*/  UISETP.GT.U32.AND UP0, UPT, UR38, 0x6, UPT ;  /* 0x000000062600788c */ /* 0x000fc8000bf04070 */
[----:B------:R-:W-:Y:S02]  /*31c0*/  UISETP.LT.U32.AND UP0, UPT, UR43, 0x7, UP0 ;  /* 0x000000072b00788c */ /* 0x000fe40008701070 */
[----:B------:R-:W-:Y:S02]  /*31d0*/  @UP1 UIMAD.WIDE.U32 UR4, UR38, 0x24924925, URZ ;  /* 0x24924925260418a5 */ /* 0x000fe4000f8e003f */
[----:B------:R-:W-:Y:S02]  /*31e0*/  USEL UR6, URZ, 0x1, !UP0 ;  /* 0x000000013f067887 */ /* 0x000fe4000c000000 */
[----:B------:R-:W-:Y:S02]  /*31f0*/  @UP1 UIADD3 UR4, UR38, -UR5, URZ ;  /* 0x8000000526041290 */ /* 0x000fe4000fffe03f */
[----:B------:R-:W-:Y:S02]  /*3200*/  ULOP3.LUT UR39, UR39, UR6, URZ, 0x3c, !UPT ;  /* 0x0000000627277292 */ /* 0x000fe4000f8e3c3f */
[----:B------:R-:W-:-:S04]  /*3210*/  @UP1 ULEA.HI UR4, UR4, UR5, URZ, 0x1f ;  /* 0x0000000504041291 */ /* 0x000fc8000f8ff83f */
[----:B------:R-:W-:-:S04]  /*3220*/  @UP1 USHF.R.U32.HI UR4, URZ, 0x2, UR4 ;  /* 0x000000023f041899 */ /* 0x000fc80008011604 */
[----:B------:R-:W-:Y:S01]  /*3230*/  @UP1 ULOP3.LUT UR39, UR39, 0x1, UR4, 0x78, !UPT ;  /* 0x0000000127271892 */ /* 0x000fe2000f8e7804 */
[----:B0-----:R-:W-:Y:S11]  /*3240*/  @!P0 BRA `(.L_x_42) ;  /* 0x00000040006c8947 */ /* 0x001ff60003800000 */
.L_x_139:
[----:B------:R-:W-:Y:S01]  /*3250*/  ULDC.64 UR4, c[0x0][0x5d0] ;  /* 0x0001740000047ab9 */ /* 0x000fe20000000a00 */
[----:B------:R-:W-:Y:S01]  /*3260*/  ULDC UR6, c[0x0][0x284] ;  /* 0x0000a10000067ab9 */ /* 0x000fe20000000800 */
[----:B0-----:R-:W-:Y:S02]  /*3270*/  IMAD R0, R9, UR4, RZ ;  /* 0x0000000409007c24 */ /* 0x001fe4000f8e02ff */
[----:B------:R-:W-:Y:S02]  /*3280*/  IMAD.SHL.U32 R12, R18, 0x40, RZ ;  /* 0x00000040120c7824 */ /* 0x000fe400078e00ff */
[C---:B------:R-:W-:Y:S02]  /*3290*/  IMAD R3, R19.reuse, UR5, R0 ;  /* 0x0000000513037c24 */ /* 0x040fe4000f8e0200 */
[----:B------:R-:W-:Y:S01]  /*32a0*/  IMAD.SHL.U32 R0, R22, 0x40, RZ ;  /* 0x0000004016007824 */ /* 0x000fe200078e00ff */
[----:B------:R-:W-:Y:S01]  /*32b0*/  SHF.R.S32.HI R13, RZ, 0x1f, R12 ;  /* 0x0000001fff0d7819 */ /* 0x000fe2000001140c */
[----:B------:R-:W-:Y:S01]  /*32c0*/  IMAD.WIDE.U32 R4, R19, UR4, R60 ;  /* 0x0000000413047c25 */ /* 0x000fe2000f8e003c */
[----:B------:R-:W-:-:S02]  /*32d0*/  ULDC.64 UR4, c[0x0][0x5c8] ;  /* 0x0001720000047ab9 */ /* 0x000fc40000000a00 */
[----:B------:R-:W-:Y:S01]  /*32e0*/  ISETP.GE.AND P0, PT, R0, UR6, PT ;  /* 0x0000000600007c0c */ /* 0x000fe2000bf06270 */
[----:B------:R-:W-:Y:S01]  /*32f0*/  ULDC UR6, c[0x0][0x288] ;  /* 0x0000a20000067ab9 */ /* 0x000fe20000000800 */
[----:B-1----:R-:W-:Y:S01]  /*3300*/  IADD3 R4, P1, R12, R4, RZ ;  /* 0x000000040c047210 */ /* 0x002fe20007f3e0ff */
[----:B------:R-:W-:Y:S01]  /*3310*/  IMAD.WIDE R22, R22, 0x40, R58 ;  /* 0x0000004016167825 */ /* 0x000fe200078e023a */
[----:B------:R-:W-:Y:S02]  /*3320*/  ISETP.GE.OR P0, PT, R12, UR6, P0 ;  /* 0x000000060c007c0c */ /* 0x000fe40008706670 */
[----:B------:R-:W-:Y:S01]  /*3330*/  IADD3.X R5, R13, R5, R3, P1, !PT ;  /* 0x000000050d057210 */ /* 0x000fe20000ffe403 */
[----:B------:R-:W-:-:S04]  /*3340*/  IMAD R7, R23, UR4, RZ ;  /* 0x0000000417077c24 */ /* 0x000fc8000f8e02ff */
[C---:B------:R-:W-:Y:S02]  /*3350*/  IMAD R7, R22.reuse, UR5, R7 ;  /* 0x0000000516077c24 */ /* 0x040fe4000f8e0207 */
[----:B------:R-:W-:-:S04]  /*3360*/  IMAD.WIDE.U32 R20, R22, UR4, R4 ;  /* 0x0000000416147c25 */ /* 0x000fc8000f8e0004 */
[----:B------:R-:W-:Y:S05]  /*3370*/  @P0 BRA `(.L_x_43) ;  /* 0x0000002000540947 */ /* 0x000fea0003800000 */
[----:B-----5:R-:W-:Y:S01]  /*3380*/  FSETP.NEU.AND P0, PT, R57, RZ, PT ;  /* 0x000000ff3900720b */ /* 0x020fe20003f0d000 */
[----:B------:R-:W-:Y:S01]  /*3390*/  IMAD.IADD R72, R68, 0x1, -R12 ;  /* 0x0000000144487824 */ /* 0x000fe200078e0a0c */
[----:B------:R-:W-:Y:S01]  /*33a0*/  BSSY B0, `(.L_x_43) ;  /* 0x0000212000007945 */ /* 0x000fe20003800000 */
[----:B------:R-:W-:Y:S02]  /*33b0*/  IMAD.IADD R0, R71, 0x1, -R0 ;  /* 0x0000000147007824 */ /* 0x000fe400078e0a00 */
[----:B------:R-:W-:Y:S01]  /*33c0*/  IMAD.IADD R7, R21, 0x1, R7 ;  /* 0x0000000115077824 */ /* 0x000fe200078e0207 */
[----:B------:R-:W-:-:S04]  /*33d0*/  ISETP.GT.AND P3, PT, R72, RZ, PT ;  /* 0x000000ff4800720c */ /* 0x000fc80003f64270 */
[----:B------:R-:W-:-:S03]  /*33e0*/  ISETP.GT.AND P2, PT, R0, RZ, P3 ;  /* 0x000000ff0000720c */ /* 0x000fc60001f44270 */
[----:B------:R-:W-:Y:S10]  /*33f0*/  @!P0 BRA `(.L_x_44) ;  /* 0x0000001400d88947 */ /* 0x000ff40003800000 */
[----:B------:R-:W0:Y:S01]  /*3400*/  LDC.64 R74, c[0x0][0x5b8] ;  /* 0x00016e00ff4a7b82 */ /* 0x000e220000000a00 */
[----:B------:R-:W-:-:S07]  /*3410*/  ULDC.64 UR4, c[0x0][0x5c0] ;  /* 0x0001700000047ab9 */ /* 0x000fce0000000a00 */
[----:B------:R-:W1:Y:S08]  /*3420*/  LDC.64 R80, c[0x0][0x5b0] ;  /* 0x00016c00ff507b82 */ /* 0x000e700000000a00 */
[----:B------:R-:W3:Y:S01]  /*3430*/  LDC.64 R82, c[0x0][0x5a8] ;  /* 0x00016a00ff527b82 */ /* 0x000ee20000000a00 */
[-C--:B0-----:R-:W-:Y:S02]  /*3440*/  IMAD R6, R9, R74.reuse, RZ ;  /* 0x0000004a09067224 */ /* 0x081fe400078e02ff */
[----:B------:R-:W-:-:S04]  /*3450*/  IMAD.WIDE.U32 R4, R19, R74, R60 ;  /* 0x0000004a13047225 */ /* 0x000fc800078e003c */
[----:B------:R-:W-:Y:S01]  /*3460*/  IMAD R21, R19, R75, R6 ;  /* 0x0000004b13157224 */ /* 0x000fe200078e0206 */
[----:B------:R-:W-:Y:S01]  /*3470*/  IADD3 R8, P0, R12, R4, RZ ;  /* 0x000000040c087210 */ /* 0x000fe20007f1e0ff */
[----:B-1----:R-:W-:-:S03]  /*3480*/  IMAD R3, R23, R80, RZ ;  /* 0x0000005017037224 */ /* 0x002fc600078e02ff */
[----:B------:R-:W-:Y:S01]  /*3490*/  IADD3.X R9, R13, R5, R21, P0, !PT ;  /* 0x000000050d097210 */ /* 0x000fe200007fe415 */
[C---:B------:R-:W-:Y:S02]  /*34a0*/  IMAD R23, R22.reuse, R81, R3 ;  /* 0x0000005116177224 */ /* 0x040fe400078e0203 */
[----:B------:R-:W-:-:S04]  /*34b0*/  IMAD.WIDE.U32 R4, R22, R80, R8 ;  /* 0x0000005016047225 */ /* 0x000fc800078e0008 */
[----:B------:R-:W-:Y:S01]  /*34c0*/  IMAD.IADD R3, R5, 0x1, R23 ;  /* 0x0000000105037824 */ /* 0x000fe200078e0217 */
[----:B---3--:R-:W-:-:S04]  /*34d0*/  LEA R10, P0, R4, R82, 0x2 ;  /* 0x00000052040a7211 */ /* 0x008fc800078010ff */
[----:B------:R-:W-:-:S05]  /*34e0*/  LEA.HI.X R11, R4, R83, R3, 0x2, P0 ;  /* 0x00000053040b7211 */ /* 0x000fca00000f1403 */
[----:B------:R0:W3:Y:S01]  /*34f0*/  @P2 LDG.E.LTC128B R3, desc[UR36][R10.64] ;  /* 0x000000240a032981 */ /* 0x0000e2000c1e1920 */
[----:B------:R-:W-:Y:S01]  /*3500*/  IMAD.WIDE.U32 R4, R22, R80, R12 ;  /* 0x0000005016047225 */ /* 0x000fe200078e000c */
[----:B------:R-:W-:Y:S01]  /*3510*/  LEA R6, P1, R20, UR4, 0x2 ;  /* 0x0000000414067c11 */ /* 0x000fe2000f8210ff */
[----:B------:R-:W-:Y:S01]  /*3520*/  BSSY B1, `(.L_x_45) ;  /* 0x0000014000017945 */ /* 0x000fe20003800000 */
[----:B------:R-:W-:Y:S02]  /*3530*/  IADD3 R14, P0, R60, R4, RZ ;  /* 0x000000043c0e7210 */ /* 0x000fe40007f1e0ff */
[----:B------:R-:W-:Y:S02]  /*3540*/  LEA.HI.X R7, R20, UR5, R7, 0x2, P1 ;  /* 0x0000000514077c11 */ /* 0x000fe400088f1407 */
[----:B------:R-:W-:Y:S01]  /*3550*/  IADD3.X R15, R61, R23, R5, P0, !PT ;  /* 0x000000173d0f7210 */ /* 0x000fe200007fe405 */
[----:B0-----:R-:W-:Y:S01]  /*3560*/  IMAD.SHL.U32 R10, R80, 0x8, RZ ;  /* 0x00000008500a7824 */ /* 0x001fe200078e00ff */
[----:B------:R-:W-:-:S02]  /*3570*/  ISETP.GT.AND P0, PT, R72, 0x1, PT ;  /* 0x000000014800780c */ /* 0x000fc40003f04270 */
[----:B------:R-:W-:Y:S01]  /*3580*/  SHF.L.U64.HI R11, R80, 0x3, R81 ;  /* 0x00000003500b7819 */ /* 0x000fe20000010251 */
[----:B------:R-:W-:Y:S01]  /*3590*/  IMAD.WIDE.U32 R14, R19, R74, R14 ;  /* 0x0000004a130e7225 */ /* 0x000fe200078e000e */
[----:B------:R-:W-:-:S03]  /*35a0*/  ISETP.GT.AND P1, PT, R0, RZ, P0 ;  /* 0x000000ff0000720c */ /* 0x000fc60000724270 */
[----:B------:R-:W-:Y:S01]  /*35b0*/  IMAD.WIDE.U32 R10, R22, R80, R10 ;  /* 0x00000050160a7225 */ /* 0x000fe200078e000a */
[----:B---3--:R-:W-:-:S05]  /*35c0*/  LOP3.LUT R4, R3, 0xffffe000, RZ, 0xc0, !PT ;  /* 0xffffe00003047812 */ /* 0x008fca00078ec0ff */
[----:B------:R-:W-:Y:S01]  /*35d0*/  FMUL R5, R4, R57 ;  /* 0x0000003904057220 */ /* 0x000fe20000400000 */
[----:B------:R-:W-:-:S03]  /*35e0*/  LEA R4, P4, R14, R82, 0x2 ;  /* 0x000000520e047211 */ /* 0x000fc600078810ff */
[----:B------:R-:W-:Y:S01]  /*35f0*/  FFMA R73, R24, R56, R5 ;  /* 0x0000003818497223 */ /* 0x000fe20000000005 */
[----:B------:R-:W-:-:S04]  /*3600*/  IMAD.IADD R5, R21, 0x1, R15 ;  /* 0x0000000115057824 */ /* 0x000fc800078e020f */
[----:B------:R-:W-:Y:S02]  /*3610*/  F2FP.TF32.F32.PACK_B R73, R73 ;  /* 0x00000049ff49723e */ /* 0x000fe400024050ff */
[----:B------:R-:W-:-:S03]  /*3620*/  LEA.HI.X R5, R14, R83, R5, 0x2, P4 ;  /* 0x000000530e057211 */ /* 0x000fc600020f1405 */
[----:B------:R0:W-:Y:S01]  /*3630*/  @P2 STG.E desc[UR36][R6.64], R73 ;  /* 0x0000004906002986 */ /* 0x0001e2000c101924 */
[----:B------:R-:W-:Y:S05]  /*3640*/  @!P1 BRA `(.L_x_46) ;  /* 0x0000000000049947 */ /* 0x000fea0003800000 */
[----:B------:R1:W5:Y:S02]  /*3650*/  LDG.E.LTC128B R3, desc[UR36][R4.64+0x4] ;  /* 0x0000042404037981 */ /* 0x000364000c1e1920 */
.L_x_46:
[----:B------:R-:W-:Y:S05]  /*3660*/  BSYNC B1 ;  /* 0x0000000000017941 */ /* 0x000fea0003800000 */
.L_x_45:
[----:B-----5:R-:W-:Y:S01]  /*3670*/  LOP3.LUT R14, R3, 0xffffe000, RZ, 0xc0, !PT ;  /* 0xffffe000030e7812 */ /* 0x020fe200078ec0ff */
[----:B------:R-:W-:Y:S01]  /*3680*/  IMAD.IADD R23, R23, 0x1, R11 ;  /* 0x0000000117177824 */ /* 0x000fe200078e020b */
[----:B------:R-:W-:Y:S01]  /*3690*/  IADD3 R8, P2, R8, R10, RZ ;  /* 0x0000000a08087210 */ /* 0x000fe20007f5e0ff */
[----:B------:R-:W-:Y:S01]  /*36a0*/  IMAD.MOV.U32 R18, RZ, RZ, R3 ;  /* 0x000000ffff127224 */ /* 0x000fe200078e0003 */
[----:B------:R-:W-:Y:S01]  /*36b0*/  ISETP.GT.AND P3, PT, R0, 0x8, P3 ;  /* 0x000000080000780c */ /* 0x000fe20001f64270 */
[----:B------:R-:W-:Y:S02]  /*36c0*/  FMUL R14, R14, R57 ;  /* 0x000000390e0e7220 */ /* 0x000fe40000400000 */
[----:B------:R-:W-:Y:S02]  /*36d0*/  IMAD.X R9, R23, 0x1, R9, P2 ;  /* 0x0000000117097824 */ /* 0x000fe400010e0609 */
[----:B------:R-:W-:Y:S01]  /*36e0*/  FFMA R25, R25, R56, R14 ;  /* 0x0000003819197223 */ /* 0x000fe2000000000e */
[----:B------:R-:W-:-:S04]  /*36f0*/  LEA R14, P2, R8, R82, 0x2 ;  /* 0x00000052080e7211 */ /* 0x000fc800078410ff */
[----:B------:R-:W-:Y:S02]  /*3700*/  F2FP.TF32.F32.PACK_B R25, R25 ;  /* 0x00000019ff19723e */ /* 0x000fe400024050ff */
[----:B------:R-:W-:-:S03]  /*3710*/  LEA.HI.X R15, R8, R83, R9, 0x2, P2 ;  /* 0x00000053080f7211 */ /* 0x000fc600010f1409 */
[----:B------:R3:W-:Y:S04]  /*3720*/  @P1 STG.E desc[UR36][R6.64+0x4], R25 ;  /* 0x0000041906001986 */ /* 0x0007e8000c101924 */
[----:B------:R-:W4:Y:S01]  /*3730*/  @P3 LDG.E.LTC128B R18, desc[UR36][R14.64] ;  /* 0x000000240e123981 */ /* 0x000f22000c1e1920 */
[----:B------:R-:W-:Y:S01]  /*3740*/  IADD3 R12, P1, P2, R60, R10, R12 ;  /* 0x0000000a3c0c7210 */ /* 0x000fe20007a3e00c */
[----:B------:R-:W-:Y:S01]  /*3750*/  BSSY B1, `(.L_x_47) ;  /* 0x0000011000017945 */ /* 0x000fe20003800000 */
[----:B------:R-:W-:Y:S02]  /*3760*/  SHF.L.U64.HI R9, R65, 0x2, R64 ;  /* 0x0000000241097819 */ /* 0x000fe40000010240 */
[----:B------:R-:W-:Y:S02]  /*3770*/  IADD3.X R13, R61, R23, R13, P1, P2 ;  /* 0x000000173d0d7210 */ /* 0x000fe40000fe440d */
[----:B------:R-:W-:-:S02]  /*3780*/  LEA R10, P1, R65, R6, 0x2 ;  /* 0x00000006410a7211 */ /* 0x000fc400078210ff */
[----:B------:R-:W-:Y:S01]  /*3790*/  ISETP.GT.AND P0, PT, R0, 0x8, P0 ;  /* 0x000000080000780c */ /* 0x000fe20000704270 */
[----:B------:R-:W-:-:S04]  /*37a0*/  IMAD.WIDE.U32 R12, R19, R74, R12 ;  /* 0x0000004a130c7225 */ /* 0x000fc800078e000c */
[----:B------:R-:W-:Y:S01]  /*37b0*/  IMAD.X R11, R9, 0x1, R7, P1 ;  /* 0x00000001090b7824 */ /* 0x000fe200008e0607 */
[----:B----4-:R-:W-:-:S05]  /*37c0*/  LOP3.LUT R8, R18, 0xffffe000, RZ, 0xc0, !PT ;  /* 0xffffe00012087812 */ /* 0x010fca00078ec0ff */
        /* <DEDUP_REMOVED lines=9> */
.L_x_48:
[----:B------:R-:W-:Y:S05]  /*3860*/  BSYNC B1 ;  /* 0x0000000000017941 */ /* 0x000fea0003800000 */
.L_x_47:
[----:B-----5:R-:W-:Y:S01]  /*3870*/  LOP3.LUT R12, R18, 0xffffe000, RZ, 0xc0, !PT ;  /* 0xffffe000120c7812 */ /* 0x020fe200078ec0ff */
[----:B------:R-:W-:Y:S01]  /*3880*/  BSSY B1, `(.L_x_49) ;  /* 0x0000009000017945 */ /* 0x000fe20003800000 */
[----:B------:R-:W-:-:S03]  /*3890*/  ISETP.GT.AND P1, PT, R72, 0x8, PT ;  /* 0x000000084800780c */ /* 0x000fc60003f24270 */
[----:B------:R-:W-:Y:S01]  /*38a0*/  FMUL R12, R12, R57 ;  /* 0x000000390c0c7220 */ /* 0x000fe20000400000 */
[----:B------:R-:W-:-:S03]  /*38b0*/  ISETP.GT.AND P2, PT, R0, RZ, P1 ;  /* 0x000000ff0000720c */ /* 0x000fc60000f44270 */
[----:B------:R-:W-:-:S05]  /*38c0*/  FFMA R27, R27, R56, R12 ;  /* 0x000000381b1b7223 */ /* 0x000fca000000000c */
[----:B------:R-:W-:-:S05]  /*38d0*/  F2FP.TF32.F32.PACK_B R27, R27 ;  /* 0x0000001bff1b723e */ /* 0x000fca00024050ff */
[----:B------:R0:W-:Y:S01]  /*38e0*/  @P0 STG.E desc[UR36][R10.64+0x4], R27 ;  /* 0x0000041b0a000986 */ /* 0x0001e2000c101924 */
[----:B------:R-:W-:Y:S05]  /*38f0*/  @!P2 BRA `(.L_x_50) ;  /* 0x000000000004a947 */ /* 0x000fea0003800000 */
[----:B------:R0:W5:Y:S02]  /*3900*/  LDG.E.LTC128B R18, desc[UR36][R4.64+0x20] ;  /* 0x0000202404127981 */ /* 0x000164000c1e1920 */
.L_x_50:
[----:B------:R-:W-:Y:S05]  /*3910*/  BSYNC B1 ;  /* 0x0000000000017941 */ /* 0x000fea0003800000 */
.L_x_49:
        /* <DEDUP_REMOVED lines=10> */
.L_x_52:
[----:B------:R-:W-:Y:S05]  /*39c0*/  BSYNC B1 ;  /* 0x0000000000017941 */ /* 0x000fea0003800000 */
.L_x_51:
[----:B-----5:R-:W-:Y:S01]  /*39d0*/  LOP3.LUT R12, R18, 0xffffe000, RZ, 0xc0, !PT ;  /* 0xffffe000120c7812 */ /* 0x020fe200078ec0ff */
[----:B------:R-:W-:Y:S01]  /*39e0*/  BSSY B1, `(.L_x_53) ;  /* 0x0000008000017945 */ /* 0x000fe20003800000 */
[----:B------:R-:W-:-:S03]  /*39f0*/  ISETP.GT.AND P1, PT, R0, 0x8, P1 ;  /* 0x000000080000780c */ /* 0x000fc60000f24270 */
[----:B------:R-:W-:-:S04]  /*3a00*/  FMUL R12, R12, R57 ;  /* 0x000000390c0c7220 */ /* 0x000fc80000400000 */
[----:B------:R-:W-:-:S05]  /*3a10*/  FFMA R29, R29, R56, R12 ;  /* 0x000000381d1d7223 */ /* 0x000fca000000000c */
[----:B------:R-:W-:-:S05]  /*3a20*/  F2FP.TF32.F32.PACK_B R29, R29 ;  /* 0x0000001dff1d723e */ /* 0x000fca00024050ff */
[----:B------:R0:W-:Y:S01]  /*3a30*/  @P3 STG.E desc[UR36][R6.64+0x24], R29 ;  /* 0x0000241d06003986 */ /* 0x0001e2000c101924 */
[----:B------:R-:W-:Y:S05]  /*3a40*/  @!P1 BRA `(.L_x_54) ;  /* 0x0000000000049947 */ /* 0x000fea0003800000 */
[----:B------:R0:W5:Y:S02]  /*3a50*/  LDG.E.LTC128B R18, desc[UR36][R8.64+0x20] ;  /* 0x0000202408127981 */ /* 0x000164000c1e1920 */
.L_x_54:
[----:B------:R-:W-:Y:S05]  /*3a60*/  BSYNC B1 ;  /* 0x0000000000017941 */ /* 0x000fea0003800000 */
.L_x_53:
[----:B-----5:R-:W-:Y:S01]  /*3a70*/  LOP3.LUT R12, R18, 0xffffe000, RZ, 0xc0, !PT ;  /* 0xffffe000120c7812 */ /* 0x020fe200078ec0ff */
[----:B------:R-:W-:Y:S01]  /*3a80*/  BSSY B1, `(.L_x_55) ;  /* 0x0000008000017945 */ /* 0x000fe20003800000 */
[----:B------:R-:W-:-:S03]  /*3a90*/  ISETP.GT.AND P0, PT, R0, 0x8, P0 ;  /* 0x000000080000780c */ /* 0x000fc60000704270 */
[----:B0-----:R-:W-:-:S04]  /*3aa0*/  FMUL R3, R12, R57 ;  /* 0x000000390c037220 */ /* 0x001fc80000400000 */
[----:B------:R-:W-:-:S05]  /*3ab0*/  FFMA R3, R30, R56, R3 ;  /* 0x000000381e037223 */ /* 0x000fca0000000003 */
[----:B------:R-:W-:-:S05]  /*3ac0*/  F2FP.TF32.F32.PACK_B R3, R3 ;  /* 0x00000003ff03723e */ /* 0x000fca00024050ff */
[----:B------:R0:W-:Y:S01]  /*3ad0*/  @P1 STG.E desc[UR36][R10.64+0x20], R3 ;  /* 0x000020030a001986 */ /* 0x0001e2000c101924 */
[----:B------:R-:W-:Y:S05]  /*3ae0*/  @!P0 BRA `(.L_x_56) ;  /* 0x0000000000048947 */ /* 0x000fea0003800000 */
[----:B------:R0:W5:Y:S02]  /*3af0*/  LDG.E.LTC128B R18, desc[UR36][R8.64+0x24] ;  /* 0x0000242408127981 */ /* 0x000164000c1e1920 */
.L_x_56:
[----:B------:R-:W-:Y:S05]  /*3b00*/  BSYNC B1 ;  /* 0x0000000000017941 */ /* 0x000fea0003800000 */
.L_x_55:
        /* <DEDUP_REMOVED lines=10> */
.L_x_58:
[----:B------:R-:W-:Y:S05]  /*3bb0*/  BSYNC B1 ;  /* 0x0000000000017941 */ /* 0x000fea0003800000 */
.L_x_57:
[----:B-----5:R-:W-:Y:S01]  /*3bc0*/  LOP3.LUT R12, R18, 0xffffe000, RZ, 0xc0, !PT ;  /* 0xffffe000120c7812 */ /* 0x020fe200078ec0ff */
[----:B------:R-:W-:Y:S01]  /*3bd0*/  BSSY B1, `(.L_x_59) ;  /* 0x0000009000017945 */ /* 0x000fe20003800000 */
[----:B------:R-:W-:-:S03]  /*3be0*/  ISETP.GT.AND P0, PT, R72, 0x11, PT ;  /* 0x000000114800780c */ /* 0x000fc60003f04270 */
[----:B0-----:R-:W-:Y:S01]  /*3bf0*/  FMUL R3, R12, R57 ;  /* 0x000000390c037220 */ /* 0x001fe20000400000 */
[----:B------:R-:W-:-:S03]  /*3c00*/  ISETP.GT.AND P3, PT, R0, RZ, P0 ;  /* 0x000000ff0000720c */ /* 0x000fc60000764270 */
[----:B------:R-:W-:-:S05]  /*3c10*/  FFMA R3, R32, R56, R3 ;  /* 0x0000003820037223 */ /* 0x000fca0000000003 */
[----:B------:R-:W-:-:S05]  /*3c20*/  F2FP.TF32.F32.PACK_B R3, R3 ;  /* 0x00000003ff03723e */ /* 0x000fca00024050ff */
[----:B------:R0:W-:Y:S01]  /*3c30*/  @P2 STG.E desc[UR36][R6.64+0x40], R3 ;  /* 0x0000400306002986 */ /* 0x0001e2000c101924 */
[----:B------:R-:W-:Y:S05]  /*3c40*/  @!P3 BRA `(.L_x_60) ;  /* 0x000000000004b947 */ /* 0x000fea0003800000 */
[----:B------:R0:W5:Y:S02]  /*3c50*/  LDG.E.LTC128B R18, desc[UR36][R4.64+0x44] ;  /* 0x0000442404127981 */ /* 0x000164000c1e1920 */
.L_x_60:
[----:B------:R-:W-:Y:S05]  /*3c60*/  BSYNC B1 ;  /* 0x0000000000017941 */ /* 0x000fea0003800000 */
.L_x_59:
        /* <DEDUP_REMOVED lines=9> */
.L_x_62:
[----:B------:R-:W-:Y:S05]  /*3d00*/  BSYNC B1 ;  /* 0x0000000000017941 */ /* 0x000fea0003800000 */
.L_x_61:
        /* <DEDUP_REMOVED lines=9> */
.L_x_64:
[----:B------:R-:W-:Y:S05]  /*3da0*/  BSYNC B1 ;  /* 0x0000000000017941 */ /* 0x000fea0003800000 */
.L_x_63:
        /* <DEDUP_REMOVED lines=10> */
.L_x_66:
[----:B------:R-:W-:Y:S05]  /*3e50*/  BSYNC B1 ;  /* 0x0000000000017941 */ /* 0x000fea0003800000 */
.L_x_65:
        /* <DEDUP_REMOVED lines=10> */
.L_x_68:
[----:B------:R-:W-:Y:S05]  /*3f00*/  BSYNC B1 ;  /* 0x0000000000017941 */ /* 0x000fea0003800000 */
.L_x_67:
        /* <DEDUP_REMOVED lines=9> */
.L_x_70:
[----:B------:R-:W-:Y:S05]  /*3fa0*/  BSYNC B1 ;  /* 0x0000000000017941 */ /* 0x000fea0003800000 */
.L_x_69:
        /* <DEDUP_REMOVED lines=9> */
.L_x_72:
[----:B------:R-:W-:Y:S05]  /*4040*/  BSYNC B1 ;  /* 0x0000000000017941 */ /* 0x000fea0003800000 */
.L_x_71:
        /* <DEDUP_REMOVED lines=10> */
.L_x_74:
[----:B------:R-:W-:Y:S05]  /*40f0*/  BSYNC B1 ;  /* 0x0000000000017941 */ /* 0x000fea0003800000 */
.L_x_73:
        /* <DEDUP_REMOVED lines=10> */
.L_x_76:
[----:B------:R-:W-:Y:S05]  /*41a0*/  BSYNC B1 ;  /* 0x0000000000017941 */ /* 0x000fea0003800000 */
.L_x_75:
        /* <DEDUP_REMOVED lines=9> */
.L_x_78:
[----:B------:R-:W-:Y:S05]  /*4240*/  BSYNC B1 ;  /* 0x0000000000017941 */ /* 0x000fea0003800000 */
.L_x_77:
        /* <DEDUP_REMOVED lines=9> */
.L_x_80:
[----:B------:R-:W-:Y:S05]  /*42e0*/  BSYNC B1 ;  /* 0x0000000000017941 */ /* 0x000fea0003800000 */
.L_x_79:
        /* <DEDUP_REMOVED lines=10> */
.L_x_82:
[----:B------:R-:W-:Y:S05]  /*4390*/  BSYNC B1 ;  /* 0x0000000000017941 */ /* 0x000fea0003800000 */
.L_x_81:
        /* <DEDUP_REMOVED lines=10> */
.L_x_84:
[----:B------:R-:W-:Y:S05]  /*4440*/  BSYNC B1 ;  /* 0x0000000000017941 */ /* 0x000fea0003800000 */
.L_x_83:
        /* <DEDUP_REMOVED lines=9> */
.L_x_86:
[----:B------:R-:W-:Y:S05]  /*44e0*/  BSYNC B1 ;  /* 0x0000000000017941 */ /* 0x000fea0003800000 */
.L_x_85:
        /* <DEDUP_REMOVED lines=9> */
.L_x_88:
[----:B------:R-:W-:Y:S05]  /*4580*/  BSYNC B1 ;  /* 0x0000000000017941 */ /* 0x000fea0003800000 */
.L_x_87:
        /* <DEDUP_REMOVED lines=10> */
.L_x_90:
[----:B------:R-:W-:Y:S05]  /*4630*/  BSYNC B1 ;  /* 0x0000000000017941 */ /* 0x000fea0003800000 */
.L_x_89:
        /* <DEDUP_REMOVED lines=10> */
.L_x_92:
[----:B------:R-:W-:Y:S05]  /*46e0*/  BSYNC B1 ;  /* 0x0000000000017941 */ /* 0x000fea0003800000 */
.L_x_91:
        /* <DEDUP_REMOVED lines=9> */
.L_x_94:
[----:B------:R-:W-:Y:S05]  /*4780*/  BSYNC B1 ;  /* 0x0000000000017941 */ /* 0x000fea0003800000 */
.L_x_93:
        /* <DEDUP_REMOVED lines=9> */
.L_x_96:
[----:B------:R-:W-:Y:S05]  /*4820*/  BSYNC B1 ;  /* 0x0000000000017941 */ /* 0x000fea0003800000 */
.L_x_95:
        /* <DEDUP_REMOVED lines=10> */
.L_x_98:
[----:B------:R-:W-:Y:S05]  /*48d0*/  BSYNC B1 ;  /* 0x0000000000017941 */ /* 0x000fea0003800000 */
.L_x_97:
        /* <DEDUP_REMOVED lines=10> */
.L_x_100:
[----:B------:R-:W-:Y:S05]  /*4980*/  BSYNC B1 ;  /* 0x0000000000017941 */ /* 0x000fea0003800000 */
.L_x_99:
[----:B01---5:R-:W-:Y:S01]  /*4990*/  LOP3.LUT R4, R18, 0xffffe000, RZ, 0xc0, !PT ;  /* 0xffffe00012047812 */ /* 0x023fe200078ec0ff */
        /* <DEDUP_REMOVED lines=8> */
.L_x_102:
[----:B------:R-:W-:Y:S05]  /*4a20*/  BSYNC B1 ;  /* 0x0000000000017941 */ /* 0x000fea0003800000 */
.L_x_101:
[----:B-----5:R-:W-:Y:S01]  /*4a30*/  LOP3.LUT R4, R18, 0xffffe000, RZ, 0xc0, !PT ;  /* 0xffffe00012047812 */ /* 0x020fe200078ec0ff */
[----:B------:R-:W-:Y:S01]  /*4a40*/  @P1 IMAD.MOV.U32 R5, RZ, RZ, R11 ;  /* 0x000000ffff051224 */ /* 0x000fe200078e000b */
[----:B------:R-:W-:Y:S01]  /*4a50*/  ISETP.GT.AND P0, PT, R0, 0x8, P0 ;  /* 0x000000080000780c */ /* 0x000fe20000704270 */
[----:B------:R-:W-:Y:S02]  /*4a60*/  BSSY B1, `(.L_x_103) ;  /* 0x0000008000017945 */ /* 0x000fe40003800000 */
[----:B------:R-:W-:Y:S01]  /*4a70*/  FMUL R3, R4, R57 ;  /* 0x0000003904037220 */ /* 0x000fe20000400000 */
[----:B------:R-:W-:-:S03]  /*4a80*/  @P1 IMAD.MOV.U32 R4, RZ, RZ, R10 ;  /* 0x000000ffff041224 */ /* 0x000fc600078e000a */
[----:B------:R-:W-:-:S05]  /*4a90*/  FFMA R3, R54, R56, R3 ;  /* 0x0000003836037223 */ /* 0x000fca0000000003 */
[----:B------:R-:W-:-:S05]  /*4aa0*/  F2FP.TF32.F32.PACK_B R3, R3 ;  /* 0x00000003ff03723e */ /* 0x000fca00024050ff */
[----:B------:R0:W-:Y:S01]  /*4ab0*/  @P1 STG.E desc[UR36][R4.64+0xe0], R3 ;  /* 0x0000e00304001986 */ /* 0x0001e2000c101924 */
[----:B------:R-:W-:Y:S05]  /*4ac0*/  @!P0 BRA `(.L_x_104) ;  /* 0x0000000000048947 */ /* 0x000fea0003800000 */
[----:B------:R0:W5:Y:S02]  /*4ad0*/  LDG.E.LTC128B R18, desc[UR36][R8.64+0xe4] ;  /* 0x0000e42408127981 */ /* 0x000164000c1e1920 */
.L_x_104:
[----:B------:R-:W-:Y:S05]  /*4ae0*/  BSYNC B1 ;  /* 0x0000000000017941 */ /* 0x000fea0003800000 */
.L_x_103:
[----:B------:R-:W-:Y:S05]  /*4af0*/  @!P0 BRA `(.L_x_105) ;  /* 0x0000000800708947 */ /* 0x000fea0003800000 */
[----:B-----5:R-:W-:-:S05]  /*4b00*/  LOP3.LUT R18, R18, 0xffffe000, RZ, 0xc0, !PT ;  /* 0xffffe00012127812 */ /* 0x020fca00078ec0ff */
[----:B------:R-:W-:-:S04]  /*4b10*/  FMUL R18, R18, R57 ;  /* 0x0000003912127220 */ /* 0x000fc80000400000 */
[----:B------:R-:W-:-:S05]  /*4b20*/  FFMA R55, R55, R56, R18 ;  /* 0x0000003837377223 */ /* 0x000fca0000000012 */
[----:B------:R-:W-:-:S05]  /*4b30*/  F2FP.TF32.F32.PACK_B R55, R55 ;  /* 0x00000037ff37723e */ /* 0x000fca00024050ff */
[----:B------:R0:W-:Y:S01]  /*4b40*/  STG.E desc[UR36][R10.64+0xe4], R55 ;  /* 0x0000e4370a007986 */ /* 0x0001e2000c101924 */
[----:B------:R-:W-:Y:S05]  /*4b50*/  BRA `(.L_x_105) ;  /* 0x0000000800587947 */ /* 0x000fea0003800000 */
.L_x_44:
[----:B------:R-:W-:Y:S01]  /*4b60*/  ISETP.GT.AND P4, PT, R72, 0x1, PT ;  /* 0x000000014800780c */ /* 0x000fe20003f84270 */
[----:B------:R-:W-:Y:S01]  /*4b70*/  ULDC.64 UR4, c[0x0][0x5c0] ;  /* 0x0001700000047ab9 */ /* 0x000fe20000000a00 */
[-C--:B------:R-:W-:Y:S01]  /*4b80*/  FMUL R3, R24, R56.reuse ;  /* 0x0000003818037220 */ /* 0x080fe20000400000 */
[----:B------:R-:W-:Y:S01]  /*4b90*/  LEA R4, P1, R20, UR4, 0x2 ;  /* 0x0000000414047c11 */ /* 0x000fe2000f8210ff */
[-C--:B------:R-:W-:Y:S01]  /*4ba0*/  FMUL R25, R25, R56.reuse ;  /* 0x0000003819197220 */ /* 0x080fe20000400000 */
[----:B------:R-:W-:Y:S01]  /*4bb0*/  ISETP.GT.AND P0, PT, R0, RZ, P4 ;  /* 0x000000ff0000720c */ /* 0x000fe20002704270 */
[-C--:B------:R-:W-:Y:S01]  /*4bc0*/  FMUL R9, R26, R56.reuse ;  /* 0x000000381a097220 */ /* 0x080fe20000400000 */
[----:B------:R-:W-:Y:S01]  /*4bd0*/  ISETP.GT.AND P3, PT, R0, 0x8, P3 ;  /* 0x000000080000780c */ /* 0x000fe20001f64270 */
[-C--:B------:R-:W-:Y:S01]  /*4be0*/  FMUL R27, R27, R56.reuse ;  /* 0x000000381b1b7220 */ /* 0x080fe20000400000 */
[----:B------:R-:W-:Y:S01]  /*4bf0*/  LEA.HI.X R5, R20, UR5, R7, 0x2, P1 ;  /* 0x0000000514057c11 */ /* 0x000fe200088f1407 */
[-C--:B------:R-:W-:Y:S01]  /*4c00*/  FMUL R29, R29, R56.reuse ;  /* 0x000000381d1d7220 */ /* 0x080fe20000400000 */
[----:B------:R-:W-:Y:S01]  /*4c10*/  F2FP.TF32.F32.PACK_B R3, R3 ;  /* 0x00000003ff03723e */ /* 0x000fe200024050ff */
[-C--:B------:R-:W-:Y:S01]  /*4c20*/  FMUL R31, R31, R56.reuse ;  /* 0x000000381f1f7220 */ /* 0x080fe20000400000 */
[----:B------:R-:W-:Y:S01]  /*4c30*/  SHF.L.U64.HI R7, R65, 0x2, R64 ;  /* 0x0000000241077819 */ /* 0x000fe20000010240 */
[----:B------:R-:W-:Y:S01]  /*4c40*/  FMUL R33, R33, R56 ;  /* 0x0000003821217220 */ /* 0x000fe20000400000 */
[----:B------:R-:W-:Y:S01]  /*4c50*/  LEA R6, P1, R65, R4, 0x2 ;  /* 0x0000000441067211 */ /* 0x000fe200078210ff */
[----:B------:R0:W-:Y:S01]  /*4c60*/  @P2 STG.E desc[UR36][R4.64], R3 ;  /* 0x0000000304002986 */ /* 0x0001e2000c101924 */
[----:B------:R-:W-:Y:S01]  /*4c70*/  F2FP.TF32.F32.PACK_B R25, R25 ;  /* 0x00000019ff19723e */ /* 0x000fe200024050ff */
[-C--:B------:R-:W-:Y:S01]  /*4c80*/  FMUL R11, R34, R56.reuse ;  /* 0x00000038220b7220 */ /* 0x080fe20000400000 */
[----:B------:R-:W-:Y:S01]  /*4c90*/  F2FP.TF32.F32.PACK_B R9, R9 ;  /* 0x00000009ff09723e */ /* 0x000fe200024050ff */
[----:B------:R-:W-:Y:S01]  /*4ca0*/  IMAD.X R7, R7, 0x1, R5, P1 ;  /* 0x0000000107077824 */ /* 0x000fe200008e0605 */
[C---:B------:R-:W-:Y:S01]  /*4cb0*/  ISETP.GT.AND P2, PT, R72.reuse, 0x8, PT ;  /* 0x000000084800780c */ /* 0x040fe20003f44270 */
[----:B------:R-:W-:Y:S01]  /*4cc0*/  @P0 STG.E desc[UR36][R4.64+0x4], R25 ;  /* 0x0000041904000986 */ /* 0x000fe2000c101924 */
[----:B------:R-:W-:Y:S01]  /*4cd0*/  ISETP.GT.AND P0, PT, R72, 0x9, PT ;  /* 0x000000094800780c */ /* 0x000fe20003f04270 */
[-C--:B------:R-:W-:Y:S01]  /*4ce0*/  FMUL R35, R35, R56.reuse ;  /* 0x0000003823237220 */ /* 0x080fe20000400000 */
[C---:B------:R-:W-:Y:S01]  /*4cf0*/  ISETP.GT.AND P4, PT, R0.reuse, 0x8, P4 ;  /* 0x000000080000780c */ /* 0x040fe20002784270 */
[----:B------:R1:W-:Y:S01]  /*4d00*/  @P3 STG.E desc[UR36][R6.64], R9 ;  /* 0x0000000906003986 */ /* 0x0003e2000c101924 */
[----:B------:R-:W-:Y:S01]  /*4d10*/  ISETP.GT.AND P1, PT, R0, RZ, P2 ;  /* 0x000000ff0000720c */ /* 0x000fe20001724270 */
[-C--:B0-----:R-:W-:Y:S01]  /*4d20*/  FMUL R3, R28, R56.reuse ;  /* 0x000000381c037220 */ /* 0x081fe20000400000 */
[C---:B------:R-:W-:Y:S01]  /*4d30*/  ISETP.GT.AND P3, PT, R0.reuse, RZ, P0 ;  /* 0x000000ff0000720c */ /* 0x040fe20000764270 */
[-C--:B------:R-:W-:Y:S01]  /*4d40*/  FMUL R37, R37, R56.reuse ;  /* 0x0000003825257220 */ /* 0x080fe20000400000 */
[----:B------:R-:W-:Y:S01]  /*4d50*/  F2FP.TF32.F32.PACK_B R27, R27 ;  /* 0x0000001bff1b723e */ /* 0x000fe200024050ff */
[-C--:B------:R-:W-:Y:S01]  /*4d60*/  FMUL R39, R39, R56.reuse ;  /* 0x0000003827277220 */ /* 0x080fe20000400000 */
[----:B------:R-:W-:Y:S01]  /*4d70*/  F2FP.TF32.F32.PACK_B R3, R3 ;  /* 0x00000003ff03723e */ /* 0x000fe200024050ff */
[-C--:B------:R-:W-:Y:S01]  /*4d80*/  FMUL R41, R41, R56.reuse ;  /* 0x0000003829297220 */ /* 0x080fe20000400000 */
[----:B------:R-:W-:Y:S01]  /*4d90*/  ISETP.GT.AND P2, PT, R0, 0x8, P2 ;  /* 0x000000080000780c */ /* 0x000fe20001744270 */
[-C--:B------:R-:W-:Y:S01]  /*4da0*/  FMUL R43, R43, R56.reuse ;  /* 0x000000382b2b7220 */ /* 0x080fe20000400000 */
[----:B------:R-:W-:Y:S01]  /*4db0*/  F2FP.TF32.F32.PACK_B R29, R29 ;  /* 0x0000001dff1d723e */ /* 0x000fe200024050ff */
[----:B------:R-:W-:Y:S01]  /*4dc0*/  @P4 STG.E desc[UR36][R6.64+0x4], R27 ;  /* 0x0000041b06004986 */ /* 0x000fe2000c101924 */
[-C--:B-1----:R-:W-:Y:S01]  /*4dd0*/  FMUL R9, R30, R56.reuse ;  /* 0x000000381e097220 */ /* 0x082fe20000400000 */
[----:B------:R-:W-:Y:S01]  /*4de0*/  ISETP.GT.AND P0, PT, R0, 0x8, P0 ;  /* 0x000000080000780c */ /* 0x000fe20000704270 */
[-C--:B------:R-:W-:Y:S01]  /*4df0*/  FMUL R45, R45, R56.reuse ;  /* 0x000000382d2d7220 */ /* 0x080fe20000400000 */
[----:B------:R0:W-:Y:S01]  /*4e00*/  @P1 STG.E desc[UR36][R4.64+0x20], R3 ;  /* 0x0000200304001986 */ /* 0x0001e2000c101924 */
[C---:B------:R-:W-:Y:S01]  /*4e10*/  ISETP.GT.AND P4, PT, R72.reuse, 0x11, PT ;  /* 0x000000114800780c */ /* 0x040fe20003f84270 */
[-C--:B------:R-:W-:Y:S01]  /*4e20*/  FMUL R47, R47, R56.reuse ;  /* 0x000000382f2f7220 */ /* 0x080fe20000400000 */
[----:B------:R-:W-:Y:S01]  /*4e30*/  F2FP.TF32.F32.PACK_B R9, R9 ;  /* 0x00000009ff09723e */ /* 0x000fe200024050ff */
[----:B------:R-:W-:Y:S01]  /*4e40*/  @P3 STG.E desc[UR36][R4.64+0x24], R29 ;  /* 0x0000241d04003986 */ /* 0x000fe2000c101924 */
[----:B------:R-:W-:Y:S01]  /*4e50*/  ISETP.GT.AND P3, PT, R72, 0x10, PT ;  /* 0x000000104800780c */ /* 0x000fe20003f64270 */
[-C--:B------:R-:W-:Y:S01]  /*4e60*/  FMUL R49, R49, R56.reuse ;  /* 0x0000003831317220 */ /* 0x080fe20000400000 */
[----:B------:R-:W-:Y:S01]  /*4e70*/  F2FP.TF32.F32.PACK_B R31, R31 ;  /* 0x0000001fff1f723e */ /* 0x000fe200024050ff */
[----:B------:R1:W-:Y:S01]  /*4e80*/  @P2 STG.E desc[UR36][R6.64+0x20], R9 ;  /* 0x0000200906002986 */ /* 0x0003e2000c101924 */
[C---:B------:R-:W-:Y:S01]  /*4e90*/  ISETP.GT.AND P1, PT, R0.reuse, RZ, P3 ;  /* 0x000000ff0000720c */ /* 0x040fe20001f24270 */
[-C--:B------:R-:W-:Y:S01]  /*4ea0*/  FMUL R51, R51, R56.reuse ;  /* 0x0000003833337220 */ /* 0x080fe20000400000 */
[----:B------:R-:W-:Y:S01]  /*4eb0*/  ISETP.GT.AND P2, PT, R0, RZ, P4 ;  /* 0x000000ff0000720c */ /* 0x000fe20002744270 */
[-C--:B0-----:R-:W-:Y:S01]  /*4ec0*/  FMUL R3, R32, R56.reuse ;  /* 0x0000003820037220 */ /* 0x081fe20000400000 */
[----:B------:R-:W-:Y:S01]  /*4ed0*/  ISETP.GT.AND P3, PT, R0, 0x8, P3 ;  /* 0x000000080000780c */ /* 0x000fe20001f64270 */
[----:B------:R-:W-:Y:S01]  /*4ee0*/  @P0 STG.E desc[UR36][R6.64+0x24], R31 ;  /* 0x0000241f06000986 */ /* 0x000fe2000c101924 */
[----:B------:R-:W-:Y:S01]  /*4ef0*/  F2FP.TF32.F32.PACK_B R33, R33 ;  /* 0x00000021ff21723e */ /* 0x000fe200024050ff */
[-C--:B------:R-:W-:Y:S01]  /*4f00*/  FMUL R53, R53, R56.reuse ;  /* 0x0000003835357220 */ /* 0x080fe20000400000 */
[----:B------:R-:W-:Y:S01]  /*4f10*/  F2FP.TF32.F32.PACK_B R3, R3 ;  /* 0x00000003ff03723e */ /* 0x000fe200024050ff */
[-C--:B------:R-:W-:Y:S01]  /*4f20*/  FMUL R55, R55, R56.reuse ;  /* 0x0000003837377220 */ /* 0x080fe20000400000 */
[----:B------:R-:W-:Y:S01]  /*4f30*/  F2FP.TF32.F32.PACK_B R11, R11 ;  /* 0x0000000bff0b723e */ /* 0x000fe200024050ff */
[----:B-1----:R-:W-:Y:S01]  /*4f40*/  FMUL R9, R38, R56 ;  /* 0x0000003826097220 */ /* 0x002fe20000400000 */
[C---:B------:R-:W-:Y:S01]  /*4f50*/  ISETP.GT.AND P0, PT, R72.reuse, 0x19, PT ;  /* 0x000000194800780c */ /* 0x040fe20003f04270 */
[----:B------:R0:W-:Y:S01]  /*4f60*/  @P1 STG.E desc[UR36][R4.64+0x40], R3 ;  /* 0x0000400304001986 */ /* 0x0001e2000c101924 */
[----:B------:R-:W-:-:S02]  /*4f70*/  ISETP.GT.AND P1, PT, R72, 0x18, PT ;  /* 0x000000184800780c */ /* 0x000fc40003f24270 */
[C---:B------:R-:W-:Y:S01]  /*4f80*/  ISETP.GT.AND P4, PT, R0.reuse, 0x8, P4 ;  /* 0x000000080000780c */ /* 0x040fe20002784270 */
[----:B------:R-:W-:Y:S01]  /*4f90*/  @P2 STG.E desc[UR36][R4.64+0x44], R33 ;  /* 0x0000442104002986 */ /* 0x000fe2000c101924 */
[C---:B------:R-:W-:Y:S02]  /*4fa0*/  ISETP.GT.AND P2, PT, R0.reuse, RZ, P1 ;  /* 0x000000ff0000720c */ /* 0x040fe40000f44270 */
[C---:B------:R-:W-:Y:S01]  /*4fb0*/  ISETP.GT.AND P1, PT, R0.reuse, 0x8, P1 ;  /* 0x000000080000780c */ /* 0x040fe20000f24270 */
[----:B------:R1:W-:Y:S01]  /*4fc0*/  @P3 STG.E desc[UR36][R6.64+0x40], R11 ;  /* 0x0000400b06003986 */ /* 0x0003e2000c101924 */
[----:B------:R-:W-:Y:S02]  /*4fd0*/  ISETP.GT.AND P3, PT, R0, RZ, P0 ;  /* 0x000000ff0000720c */ /* 0x000fe40000764270 */
[----:B------:R-:W-:Y:S01]  /*4fe0*/  F2FP.TF32.F32.PACK_B R35, R35 ;  /* 0x00000023ff23723e */ /* 0x000fe200024050ff */
[----:B0-----:R-:W-:Y:S01]  /*4ff0*/  FMUL R3, R36, R56 ;  /* 0x0000003824037220 */ /* 0x001fe20000400000 */
[----:B------:R-:W-:-:S02]  /*5000*/  F2FP.TF32.F32.PACK_B R37, R37 ;  /* 0x00000025ff25723e */ /* 0x000fc400024050ff */
[----:B------:R-:W-:Y:S01]  /*5010*/  F2FP.TF32.F32.PACK_B R9, R9 ;  /* 0x00000009ff09723e */ /* 0x000fe200024050ff */
[----:B------:R-:W-:Y:S01]  /*5020*/  @P4 STG.E desc[UR36][R6.64+0x44], R35 ;  /* 0x0000442306004986 */ /* 0x000fe2000c101924 */
[----:B------:R-:W-:Y:S02]  /*5030*/  F2FP.TF32.F32.PACK_B R3, R3 ;  /* 0x00000003ff03723e */ /* 0x000fe400024050ff */
[----:B------:R-:W-:Y:S01]  /*5040*/  F2FP.TF32.F32.PACK_B R39, R39 ;  /* 0x00000027ff27723e */ /* 0x000fe200024050ff */
[----:B-1----:R-:W-:Y:S01]  /*5050*/  FMUL R11, R42, R56 ;  /* 0x000000382a0b7220 */ /* 0x002fe20000400000 */
[----:B------:R-:W-:Y:S01]  /*5060*/  F2FP.TF32.F32.PACK_B R41, R41 ;  /* 0x00000029ff29723e */ /* 0x000fe200024050ff */
[----:B------:R0:W-:Y:S01]  /*5070*/  @P2 STG.E desc[UR36][R4.64+0x60], R3 ;  /* 0x0000600304002986 */ /* 0x0001e2000c101924 */
[----:B------:R-:W-:Y:S02]  /*5080*/  ISETP.GT.AND P2, PT, R72, 0x20, PT ;  /* 0x000000204800780c */ /* 0x000fe40003f44270 */
[----:B------:R-:W-:Y:S01]  /*5090*/  F2FP.TF32.F32.PACK_B R11, R11 ;  /* 0x0000000bff0b723e */ /* 0x000fe200024050ff */
[----:B------:R-:W-:Y:S01]  /*50a0*/  @P3 STG.E desc[UR36][R4.64+0x64], R37 ;  /* 0x0000642504003986 */ /* 0x000fe2000c101924 */
[----:B------:R-:W-:-:S02]  /*50b0*/  ISETP.GT.AND P3, PT, R0, 0x8, P0 ;  /* 0x000000080000780c */ /* 0x000fc40000764270 */
[----:B------:R-:W-:Y:S01]  /*50c0*/  ISETP.GT.AND P0, PT, R72, 0x21, PT ;  /* 0x000000214800780c */ /* 0x000fe20003f04270 */
[----:B------:R1:W-:Y:S01]  /*50d0*/  @P1 STG.E desc[UR36][R6.64+0x60], R9 ;  /* 0x0000600906001986 */ /* 0x0003e2000c101924 */
[C---:B------:R-:W-:Y:S02]  /*50e0*/  ISETP.GT.AND P4, PT, R0.reuse, RZ, P2 ;  /* 0x000000ff0000720c */ /* 0x040fe40001784270 */
[----:B------:R-:W-:Y:S01]  /*50f0*/  ISETP.GT.AND P1, PT, R0, RZ, P0 ;  /* 0x000000ff0000720c */ /* 0x000fe20000724270 */
[-C--:B0-----:R-:W-:Y:S01]  /*5100*/  FMUL R3, R40, R56.reuse ;  /* 0x0000003828037220 */ /* 0x081fe20000400000 */
[C---:B------:R-:W-:Y:S02]  /*5110*/  ISETP.GT.AND P2, PT, R0.reuse, 0x8, P2 ;  /* 0x000000080000780c */ /* 0x040fe40001744270 */
[----:B------:R-:W-:Y:S02]  /*5120*/  F2FP.TF32.F32.PACK_B R43, R43 ;  /* 0x0000002bff2b723e */ /* 0x000fe400024050ff */
[----:B------:R-:W-:Y:S01]  /*5130*/  F2FP.TF32.F32.PACK_B R3, R3 ;  /* 0x00000003ff03723e */ /* 0x000fe200024050ff */
[----:B------:R-:W-:Y:S01]  /*5140*/  @P3 STG.E desc[UR36][R6.64+0x64], R39 ;  /* 0x0000642706003986 */ /* 0x000fe2000c101924 */
[----:B------:R-:W-:Y:S01]  /*5150*/  ISETP.GT.AND P3, PT, R0, 0x8, P0 ;  /* 0x000000080000780c */ /* 0x000fe20000764270 */
[----:B-1----:R-:W-:Y:S01]  /*5160*/  FMUL R9, R46, R56 ;  /* 0x000000382e097220 */ /* 0x002fe20000400000 */
[----:B------:R-:W-:Y:S01]  /*5170*/  ISETP.GT.AND P0, PT, R72, 0x29, PT ;  /* 0x000000294800780c */ /* 0x000fe20003f04270 */
[----:B------:R0:W-:Y:S01]  /*5180*/  @P4 STG.E desc[UR36][R4.64+0x80], R3 ;  /* 0x0000800304004986 */ /* 0x0001e2000c101924 */
[----:B------:R-:W-:-:S02]  /*5190*/  F2FP.TF32.F32.PACK_B R45, R45 ;  /* 0x0000002dff2d723e */ /* 0x000fc400024050ff */
[----:B------:R-:W-:Y:S01]  /*51a0*/  F2FP.TF32.F32.PACK_B R9, R9 ;  /* 0x00000009ff09723e */ /* 0x000fe200024050ff */
[----:B------:R-:W-:Y:S01]  /*51b0*/  @P1 STG.E desc[UR36][R4.64+0x84], R41 ;  /* 0x0000842904001986 */ /* 0x000fe2000c101924 */
[----:B------:R-:W-:Y:S02]  /*51c0*/  ISETP.GT.AND P1, PT, R72, 0x28, PT ;  /* 0x000000284800780c */ /* 0x000fe40003f24270 */
[----:B------:R-:W-:Y:S01]  /*51d0*/  F2FP.TF32.F32.PACK_B R47, R47 ;  /* 0x0000002fff2f723e */ /* 0x000fe200024050ff */
[----:B------:R1:W-:Y:S01]  /*51e0*/  @P2 STG.E desc[UR36][R6.64+0x80], R11 ;  /* 0x0000800b06002986 */ /* 0x0003e2000c101924 */
[C---:B------:R-:W-:Y:S02]  /*51f0*/  ISETP.GT.AND P4, PT, R0.reuse, RZ, P1 ;  /* 0x000000ff0000720c */ /* 0x040fe40000f84270 */
[----:B------:R-:W-:Y:S01]  /*5200*/  ISETP.GT.AND P2, PT, R0, RZ, P0 ;  /* 0x000000ff0000720c */ /* 0x000fe20000744270 */
[----:B0-----:R-:W-:Y:S01]  /*5210*/  FMUL R3, R44, R56 ;  /* 0x000000382c037220 */ /* 0x001fe20000400000 */
[C---:B------:R-:W-:Y:S01]  /*5220*/  ISETP.GT.AND P1, PT, R0.reuse, 0x8, P1 ;  /* 0x000000080000780c */ /* 0x040fe20000f24270 */
[----:B------:R-:W-:Y:S01]  /*5230*/  @P3 STG.E desc[UR36][R6.64+0x84], R43 ;  /* 0x0000842b06003986 */ /* 0x000fe2000c101924 */
[----:B------:R-:W-:-:S02]  /*5240*/  ISETP.GT.AND P0, PT, R0, 0x8, P0 ;  /* 0x000000080000780c */ /* 0x000fc40000704270 */
[----:B------:R-:W-:Y:S02]  /*5250*/  F2FP.TF32.F32.PACK_B R3, R3 ;  /* 0x00000003ff03723e */ /* 0x000fe400024050ff */
[----:B------:R-:W-:Y:S01]  /*5260*/  ISETP.GT.AND P3, PT, R72, 0x31, PT ;  /* 0x000000314800780c */ /* 0x000fe20003f64270 */
[----:B-1----:R-:W-:Y:S01]  /*5270*/  FMUL R11, R48, R56 ;  /* 0x00000038300b7220 */ /* 0x002fe20000400000 */
[----:B------:R-:W-:Y:S01]  /*5280*/  F2FP.TF32.F32.PACK_B R49, R49 ;  /* 0x00000031ff31723e */ /* 0x000fe200024050ff */
[----:B------:R0:W-:Y:S01]  /*5290*/  @P4 STG.E desc[UR36][R4.64+0xa0], R3 ;  /* 0x0000a00304004986 */ /* 0x0001e2000c101924 */
[----:B------:R-:W-:Y:S02]  /*52a0*/  F2FP.TF32.F32.PACK_B R51, R51 ;  /* 0x00000033ff33723e */ /* 0x000fe400024050ff */
[----:B------:R-:W-:Y:S01]  /*52b0*/  F2FP.TF32.F32.PACK_B R11, R11 ;  /* 0x0000000bff0b723e */ /* 0x000fe200024050ff */
[----:B------:R-:W-:Y:S01]  /*52c0*/  @P2 STG.E desc[UR36][R4.64+0xa4], R45 ;  /* 0x0000a42d04002986 */ /* 0x000fe2000c101924 */
[----:B------:R-:W-:-:S02]  /*52d0*/  ISETP.GT.AND P2, PT, R72, 0x30, PT ;  /* 0x000000304800780c */ /* 0x000fc40003f44270 */
[----:B------:R-:W-:Y:S01]  /*52e0*/  F2FP.TF32.F32.PACK_B R53, R53 ;  /* 0x00000035ff35723e */ /* 0x000fe200024050ff */
[----:B------:R1:W-:Y:S01]  /*52f0*/  @P1 STG.E desc[UR36][R6.64+0xa0], R9 ;  /* 0x0000a00906001986 */ /* 0x0003e2000c101924 */
[C---:B------:R-:W-:Y:S02]  /*5300*/  ISETP.GT.AND P4, PT, R0.reuse, RZ, P2 ;  /* 0x000000ff0000720c */ /* 0x040fe40001784270 */
[----:B------:R-:W-:Y:S01]  /*5310*/  ISETP.GT.AND P1, PT, R0, RZ, P3 ;  /* 0x000000ff0000720c */ /* 0x000fe20001f24270 */
[----:B0-----:R-:W-:Y:S01]  /*5320*/  FMUL R3, R50, R56 ;  /* 0x0000003832037220 */ /* 0x001fe20000400000 */
[----:B------:R-:W-:Y:S01]  /*5330*/  ISETP.GT.AND P2, PT, R0, 0x8, P2 ;  /* 0x000000080000780c */ /* 0x000fe20001744270 */
[----:B------:R-:W-:Y:S01]  /*5340*/  @P0 STG.E desc[UR36][R6.64+0xa4], R47 ;  /* 0x0000a42f06000986 */ /* 0x000fe2000c101924 */
[----:B------:R-:W-:Y:S02]  /*5350*/  ISETP.GT.AND P0, PT, R72, 0x38, PT ;  /* 0x000000384800780c */ /* 0x000fe40003f04270 */
[----:B------:R-:W-:-:S02]  /*5360*/  F2FP.TF32.F32.PACK_B R3, R3 ;  /* 0x00000003ff03723e */ /* 0x000fc400024050ff */
[----:B------:R-:W-:Y:S01]  /*5370*/  ISETP.GT.AND P3, PT, R0, 0x8, P3 ;  /* 0x000000080000780c */ /* 0x000fe20001f64270 */
[----:B-1----:R-:W-:Y:S01]  /*5380*/  FMUL R9, R52, R56 ;  /* 0x0000003834097220 */ /* 0x002fe20000400000 */
[----:B------:R-:W-:Y:S01]  /*5390*/  F2FP.TF32.F32.PACK_B R55, R55 ;  /* 0x00000037ff37723e */ /* 0x000fe200024050ff */
[----:B------:R0:W-:Y:S01]  /*53a0*/  @P4 STG.E desc[UR36][R4.64+0xc0], R11 ;  /* 0x0000c00b04004986 */ /* 0x0001e2000c101924 */
[----:B------:R-:W-:Y:S02]  /*53b0*/  ISETP.GT.AND P4, PT, R72, 0x39, PT ;  /* 0x000000394800780c */ /* 0x000fe40003f84270 */
[----:B------:R-:W-:Y:S01]  /*53c0*/  F2FP.TF32.F32.PACK_B R9, R9 ;  /* 0x00000009ff09723e */ /* 0x000fe200024050ff */
[----:B------:R-:W-:Y:S01]  /*53d0*/  @P1 STG.E desc[UR36][R4.64+0xc4], R49 ;  /* 0x0000c43104001986 */ /* 0x000fe2000c101924 */
[C---:B------:R-:W-:Y:S02]  /*53e0*/  ISETP.GT.AND P1, PT, R0.reuse, RZ, P0 ;  /* 0x000000ff0000720c */ /* 0x040fe40000724270 */
[C---:B------:R-:W-:Y:S01]  /*53f0*/  ISETP.GT.AND P0, PT, R0.reuse, 0x8, P0 ;  /* 0x000000080000780c */ /* 0x040fe20000704270 */
[----:B------:R-:W-:Y:S01]  /*5400*/  @P2 STG.E desc[UR36][R6.64+0xc0], R3 ;  /* 0x0000c00306002986 */ /* 0x000fe2000c101924 */
[----:B------:R-:W-:-:S02]  /*5410*/  ISETP.GT.AND P2, PT, R0, RZ, P4 ;  /* 0x000000ff0000720c */ /* 0x000fc40002744270 */
[----:B------:R-:W-:Y:S01]  /*5420*/  ISETP.GT.AND P4, PT, R0, 0x8, P4 ;  /* 0x000000080000780c */ /* 0x000fe20002784270 */
[----:B0-----:R-:W-:Y:S01]  /*5430*/  FMUL R11, R54, R56 ;  /* 0x00000038360b7220 */ /* 0x001fe20000400000 */
[----:B------:R-:W-:Y:S04]  /*5440*/  @P3 STG.E desc[UR36][R6.64+0xc4], R51 ;  /* 0x0000c43306003986 */ /* 0x000fe8000c101924 */
[----:B------:R-:W-:Y:S01]  /*5450*/  F2FP.TF32.F32.PACK_B R11, R11 ;  /* 0x0000000bff0b723e */ /* 0x000fe200024050ff */
[----:B------:R-:W-:Y:S04]  /*5460*/  @P1 STG.E desc[UR36][R4.64+0xe0], R9 ;  /* 0x0000e00904001986 */ /* 0x000fe8000c101924 */
[----:B------:R0:W-:Y:S02]  /*5470*/  @P2 STG.E desc[UR36][R4.64+0xe4], R53 ;  /* 0x0000e43504002986 */ /* 0x0001e4000c101924 */
[----:B0-----:R-:W-:-:S02]  /*5480*/  @P0 IMAD.MOV.U32 R4, RZ, RZ, R6 ;  /* 0x000000ffff040224 */ /* 0x001fc400078e0006 */
[----:B------:R-:W-:-:S05]  /*5490*/  @P0 IMAD.MOV.U32 R5, RZ, RZ, R7 ;  /* 0x000000ffff050224 */ /* 0x000fca00078e0007 */
[----:B------:R0:W-:Y:S04]  /*54a0*/  @P0 STG.E desc[UR36][R4.64+0xe0], R11 ;  /* 0x0000e00b04000986 */ /* 0x0001e8000c101924 */
[----:B------:R0:W-:Y:S02]  /*54b0*/  @P4 STG.E desc[UR36][R6.64+0xe4], R55 ;  /* 0x0000e43706004986 */ /* 0x0001e4000c101924 */
.L_x_105:
[----:B------:R-:W-:Y:S05]  /*54c0*/  BSYNC B0 ;  /* 0x0000000000007941 */ /* 0x000fea0003800000 */
.L_x_43:
[----:B0-----:R-:W-:Y:S01]  /*54d0*/  IMAD.U32 R3, RZ, RZ, UR58 ;  /* 0x0000003aff037e24 */ /* 0x001fe2000f8e00ff */
[----:B------:R-:W-:Y:S01]  /*54e0*/  ULDC.64 UR4, c[0x0][0x650] ;  /* 0x0001940000047ab9 */ /* 0x000fe20000000a00 */
[----:B------:R0:W-:Y:S01]  /*54f0*/  SYNCS.ARRIVE.TRANS64.A1T0 RZ, [R70+UR47], RZ ;  /* 0x000000ff46ff79a7 */ /* 0x0001e2000810002f */
[----:B------:R-:W-:Y:S01]  /*5500*/  PRMT R0, RZ, 0x7610, R0 ;  /* 0x00007610ff007816 */ /* 0x000fe20000000000 */
[----:B------:R-:W-:Y:S01]  /*5510*/  IMAD.MOV.U32 R22, RZ, RZ, -0x1 ;  /* 0xffffffffff167424 */ /* 0x000fe200078e00ff */
[----:B------:R-:W-:Y:S01]  /*5520*/  LEA R16, P0, R3, R16, 0x1 ;  /* 0x0000001003107211 */ /* 0x000fe200078008ff */
[----:B-----5:R-:W-:Y:S02]  /*5530*/  IMAD.MOV.U32 R18, RZ, RZ, -0x1 ;  /* 0xffffffffff127424 */ /* 0x020fe400078e00ff */
[----:B---3--:R-:W-:Y:S01]  /*5540*/  IMAD.MOV.U32 R19, RZ, RZ, -0x1 ;  /* 0xffffffffff137424 */ /* 0x008fe200078e00ff */
[----:B------:R-:W-:Y:S02]  /*5550*/  IADD3.X R17, R17, UR44, RZ, P0, !PT ;  /* 0x0000002c11117c10 */ /* 0x000fe400087fe4ff */
[----:B------:R-:W-:-:S04]  /*5560*/  ISETP.GE.U32.AND P0, PT, R16, UR4, PT ;  /* 0x0000000410007c0c */ /* 0x000fc8000bf06070 */
[----:B------:R-:W-:-:S13]  /*5570*/  ISETP.GE.U32.AND.EX P0, PT, R17, UR5, PT, P0 ;  /* 0x0000000511007c0c */ /* 0x000fda000bf06100 */
[----:B0-----:R-:W-:Y:S05]  /*5580*/  @P0 BRA `(.L_x_106) ;  /* 0x00000004004c0947 */ /* 0x001fea0003800000 */
[----:B------:R-:W0:Y:S01]  /*5590*/  LDC.64 R10, c[0x0][0x628] ;  /* 0x00018a00ff0a7b82 */ /* 0x000e220000000a00 */
[----:B------:R-:W3:Y:S01]  /*55a0*/  S2R R12, SR_CTAID.X ;  /* 0x00000000000c7919 */ /* 0x000ee20000002500 */
[----:B-1--4-:R-:W-:Y:S02]  /*55b0*/  IMAD.MOV.U32 R8, RZ, RZ, R16 ;  /* 0x000000ffff087224 */ /* 0x012fe400078e0010 */
[----:B------:R-:W-:Y:S01]  /*55c0*/  IMAD.MOV.U32 R9, RZ, RZ, R17 ;  /* 0x000000ffff097224 */ /* 0x000fe200078e0011 */
[----:B------:R-:W1:Y:S03]  /*55d0*/  S2R R18, SR_CTAID.Y ;  /* 0x0000000000127919 */ /* 0x000e660000002600 */
[----:B------:R-:W4:Y:S08]  /*55e0*/  LDC R0, c[0x0][0x630] ;  /* 0x00018c00ff007b82 */ /* 0x000f300000000800 */
[----:B------:R-:W1:Y:S01]  /*55f0*/  LDC.64 R14, c[0x0][0x620] ;  /* 0x00018800ff0e7b82 */ /* 0x000e620000000a00 */
[----:B0-----:R-:W-:-:S04]  /*5600*/  ISETP.NE.U32.AND P0, PT, R10, RZ, PT ;  /* 0x000000ff0a00720c */ /* 0x001fc80003f05070 */
[----:B------:R-:W-:-:S13]  /*5610*/  ISETP.NE.AND.EX P0, PT, R11, RZ, PT, P0 ;  /* 0x000000ff0b00720c */ /* 0x000fda0003f05300 */
[----:B-1-34-:R-:W-:Y:S05]  /*5620*/  @!P0 BRA `(.L_x_107) ;  /* 0x0000000000288947 */ /* 0x01afea0003800000 */
        /* <DEDUP_REMOVED lines=10> */
.L_x_107:
[-CC-:B------:R-:W-:Y:S01]  /*56d0*/  SHF.R.U64 R19, R8, R0.reuse, R9.reuse ;  /* 0x0000000008137219 */ /* 0x180fe20000001209 */
[----:B------:R-:W0:Y:S01]  /*56e0*/  LDC.64 R24, c[0x0][0x640] ;  /* 0x00019000ff187b82 */ /* 0x000e220000000a00 */
[----:B------:R-:W-:Y:S01]  /*56f0*/  SHF.R.U32.HI R0, RZ, R0, R9 ;  /* 0x00000000ff007219 */ /* 0x000fe20000011609 */
[----:B------:R-:W-:Y:S01]  /*5700*/  ULDC UR4, c[0x0][0x150] ;  /* 0x0000540000047ab9 */ /* 0x000fe20000000800 */
[----:B------:R-:W-:Y:S02]  /*5710*/  IADD3 R3, P0, RZ, -R19, RZ ;  /* 0x80000013ff037210 */ /* 0x000fe40007f1e0ff */
[----:B------:R-:W-:-:S03]  /*5720*/  I2FP.F32.U32 R7, R12 ;  /* 0x0000000c00077245 */ /* 0x000fc60000201000 */
[----:B------:R-:W1:Y:S01]  /*5730*/  LDC R6, c[0x0][0x618] ;  /* 0x00018600ff067b82 */ /* 0x000e620000000800 */
[----:B------:R-:W-:Y:S02]  /*5740*/  IMAD.X R5, RZ, RZ, ~R0, P0 ;  /* 0x000000ffff057224 */ /* 0x000fe400000e0e00 */
[----:B------:R-:W-:Y:S01]  /*5750*/  FMUL R7, R7, UR4 ;  /* 0x0000000407077c20 */ /* 0x000fe20008400000 */
[----:B------:R-:W-:Y:S01]  /*5760*/  ULDC UR4, c[0x0][0x154] ;  /* 0x0000550000047ab9 */ /* 0x000fe20000000800 */
[-C--:B------:R-:W-:Y:S02]  /*5770*/  IMAD R0, R5, R14.reuse, RZ ;  /* 0x0000000e05007224 */ /* 0x080fe400078e02ff */
[C---:B------:R-:W-:Y:S01]  /*5780*/  IMAD.WIDE.U32 R4, R3.reuse, R14, R16 ;  /* 0x0000000e03047225 */ /* 0x040fe200078e0010 */
[----:B------:R-:W3:Y:S01]  /*5790*/  LDC R11, c[0x0][0x608] ;  /* 0x00018200ff0b7b82 */ /* 0x000ee20000000800 */
[----:B------:R-:W4:Y:S02]  /*57a0*/  F2I.U32.TRUNC.NTZ R7, R7 ;  /* 0x0000000700077305 */ /* 0x000f24000020f000 */
[----:B------:R-:W-:-:S04]  /*57b0*/  IMAD R3, R3, R15, R0 ;  /* 0x0000000f03037224 */ /* 0x000fc800078e0200 */
[----:B------:R-:W-:Y:S01]  /*57c0*/  IMAD.IADD R3, R5, 0x1, R3 ;  /* 0x0000000105037824 */ /* 0x000fe200078e0203 */
[----:B------:R-:W5:Y:S01]  /*57d0*/  LDC R8, c[0x0][0x658] ;  /* 0x00019600ff087b82 */ /* 0x000f620000000800 */
[----:B------:R-:W-:Y:S02]  /*57e0*/  I2FP.F32.U32 R5, R18 ;  /* 0x0000001200057245 */ /* 0x000fe40000201000 */
[----:B0-----:R-:W-:-:S04]  /*57f0*/  ISETP.NE.U32.AND P0, PT, R24, RZ, PT ;  /* 0x000000ff1800720c */ /* 0x001fc80003f05070 */
[----:B------:R-:W-:Y:S01]  /*5800*/  ISETP.NE.AND.EX P0, PT, R25, RZ, PT, P0 ;  /* 0x000000ff1900720c */ /* 0x000fe20003f05300 */
[----:B------:R-:W0:Y:S01]  /*5810*/  LDC R9, c[0x0][0x144] ;  /* 0x00005100ff097b82 */ /* 0x000e220000000800 */
[-C--:B-1----:R-:W-:Y:S01]  /*5820*/  SHF.R.U32.HI R0, RZ, R6.reuse, R3 ;  /* 0x00000006ff007219 */ /* 0x082fe20000011603 */
[----:B----4-:R-:W-:Y:S01]  /*5830*/  IMAD.MOV R7, RZ, RZ, -R7 ;  /* 0x000000ffff077224 */ /* 0x010fe200078e0a07 */
[----:B------:R-:W-:Y:S01]  /*5840*/  SHF.R.U64 R13, R4, R6, R3 ;  /* 0x00000006040d7219 */ /* 0x000fe20000001203 */
[----:B------:R-:W-:-:S04]  /*5850*/  FMUL R6, R5, UR4 ;  /* 0x0000000405067c20 */ /* 0x000fc80008400000 */
[----:B------:R-:W1:Y:S01]  /*5860*/  LDC R21, c[0x0][0x148] ;  /* 0x00005200ff157b82 */ /* 0x000e620000000800 */
[-CC-:B---3--:R-:W-:Y:S02]  /*5870*/  SHF.R.U64 R10, R13, R11.reuse, R0.reuse ;  /* 0x0000000b0d0a7219 */ /* 0x188fe40000001200 */
[----:B------:R-:W-:Y:S02]  /*5880*/  SHF.R.U32.HI R3, RZ, R11, R0 ;  /* 0x0000000bff037219 */ /* 0x000fe40000011600 */
[----:B------:R3:W4:Y:S03]  /*5890*/  F2I.U32.TRUNC.NTZ R0, R6 ;  /* 0x0000000600007305 */ /* 0x000726000020f000 */
[----:B------:R-:W1:Y:S01]  /*58a0*/  LDC R14, c[0x0][0x648] ;  /* 0x00019200ff0e7b82 */ /* 0x000e620000000800 */
[-CC-:B-----5:R-:W-:Y:S02]  /*58b0*/  SHF.R.U64 R15, R10, R8.reuse, R3.reuse ;  /* 0x000000080a0f7219 */ /* 0x1a0fe40000001203 */
[----:B------:R-:W-:-:S03]  /*58c0*/  SHF.R.U32.HI R5, RZ, R8, R3 ;  /* 0x00000008ff057219 */ /* 0x000fc60000011603 */
[----:B------:R-:W-:Y:S02]  /*58d0*/  IMAD.MOV.U32 R4, RZ, RZ, R15 ;  /* 0x000000ffff047224 */ /* 0x000fe400078e000f */
[----:B------:R-:W1:Y:S01]  /*58e0*/  LDC R20, c[0x0][0x638] ;  /* 0x00018e00ff147b82 */ /* 0x000e620000000800 */
[----:B0-----:R-:W-:-:S07]  /*58f0*/  IMAD R23, R9, R7, R12 ;  /* 0x0000000709177224 */ /* 0x001fce00078e020c */
[----:B------:R-:W0:Y:S08]  /*5900*/  LDC R26, c[0x0][0x610] ;  /* 0x00018400ff1a7b82 */ /* 0x000e300000000800 */
[----:B------:R-:W0:Y:S01]  /*5910*/  LDC R27, c[0x0][0x600] ;  /* 0x00018000ff1b7b82 */ /* 0x000e220000000800 */
[----:B---34-:R-:W-:Y:S05]  /*5920*/  @!P0 BRA `(.L_x_108) ;  /* 0x0000000000288947 */ /* 0x018fea0003800000 */
[----:B------:R-:W3:Y:S02]  /*5930*/  LDC R4, c[0x0][0x64c] ;  /* 0x00019300ff047b82 */ /* 0x000ee40000000800 */
[----:B---3--:R-:W-:-:S05]  /*5940*/  IADD3 R3, P0, R15, R4, RZ ;  /* 0x000000040f037210 */ /* 0x008fca0007f1e0ff */
        /* <DEDUP_REMOVED lines=8> */
.L_x_108:
[----:B------:R-:W-:Y:S02]  /*59d0*/  ISETP.NE.AND P0, PT, R2, 0x1, PT ;  /* 0x000000010200780c */ /* 0x000fe40003f05270 */
[----:B-1----:R-:W-:Y:S01]  /*59e0*/  SHF.R.U64 R3, R4, R14, R5 ;  /* 0x0000000e04037219 */ /* 0x002fe20000001205 */
[----:B------:R-:W-:Y:S01]  /*59f0*/  IMAD.MOV R5, RZ, RZ, -R0 ;  /* 0x000000ffff057224 */ /* 0x000fe200078e0a00 */
[----:B------:R-:W-:-:S03]  /*5a00*/  LOP3.LUT R0, R10, R67, RZ, 0xc0, !PT ;  /* 0x000000430a007212 */ /* 0x000fc600078ec0ff */
[----:B------:R-:W-:Y:S02]  /*5a10*/  IMAD.MOV R4, RZ, RZ, -R3 ;  /* 0x000000ffff047224 */ /* 0x000fe400078e0a03 */
[----:B------:R-:W-:Y:S01]  /*5a20*/  IMAD R22, R63, R3, R0 ;  /* 0x000000033f167224 */ /* 0x000fe200078e0200 */
[----:B------:R-:W-:Y:S01]  /*5a30*/  LOP3.LUT R3, R13, R66, RZ, 0xc0, !PT ;  /* 0x000000420d037212 */ /* 0x000fe200078ec0ff */
[----:B------:R-:W-:Y:S02]  /*5a40*/  IMAD R0, R4, R20, R15 ;  /* 0x0000001404007224 */ /* 0x000fe400078e020f */
[----:B------:R-:W-:Y:S02]  /*5a50*/  @P0 IMAD R23, R21, R5, R18 ;  /* 0x0000000515170224 */ /* 0x000fe400078e0212 */
[----:B0-----:R-:W-:Y:S02]  /*5a60*/  IMAD R3, R0, R27, R3 ;  /* 0x0000001b00037224 */ /* 0x001fe400078e0203 */
[----:B------:R-:W-:-:S02]  /*5a70*/  IMAD R22, R22, R26, R23 ;  /* 0x0000001a16167224 */ /* 0x000fc400078e0217 */
[----:B------:R-:W-:-:S03]  /*5a80*/  IMAD.MOV.U32 R4, RZ, RZ, 0x1 ;  /* 0x00000001ff047424 */ /* 0x000fc600078e00ff */
[----:B------:R-:W-:Y:S02]  /*5a90*/  SEL R18, R3, R22, !P0 ;  /* 0x0000001603127207 */ /* 0x000fe40004000000 */
[----:B------:R-:W-:Y:S02]  /*5aa0*/  PRMT R0, R4, 0x7610, R0 ;  /* 0x0000761004007816 */ /* 0x000fe40000000000 */
[----:B------:R-:W-:-:S07]  /*5ab0*/  SEL R22, R22, R3, !P0 ;  /* 0x0000000316167207 */ /* 0x000fce0004000000 */
.L_x_106:
[----:B------:R-:W-:Y:S01]  /*5ac0*/  UIMAD.WIDE.U32 UR4, UR38, 0x24924925, URZ ;  /* 0x24924925260478a5 */ /* 0x000fe2000f8e003f */
[----:B------:R-:W-:Y:S02]  /*5ad0*/  LOP3.LUT P0, RZ, R0, 0xff, RZ, 0xc0, !PT ;  /* 0x000000ff00ff7812 */ /* 0x000fe4000780c0ff */
[----:B------:R-:W-:Y:S01]  /*5ae0*/  LOP3.LUT R76, R76, 0x1, RZ, 0x3c, !PT ;  /* 0x000000014c4c7812 */ /* 0x000fe200078e3cff */
[----:B------:R-:W-:-:S04]  /*5af0*/  UIADD3 UR4, UR38, -UR5, URZ ;  /* 0x8000000526047290 */ /* 0x000fc8000fffe03f */
[----:B------:R-:W-:-:S04]  /*5b00*/  ULEA.HI UR4, UR4, UR5, URZ, 0x1f ;  /* 0x0000000504047291 */ /* 0x000fc8000f8ff83f */
[----:B------:R-:W-:-:S04]  /*5b10*/  USHF.R.U32.HI UR4, URZ, 0x2, UR4 ;  /* 0x000000023f047899 */ /* 0x000fc80008011604 */
[----:B------:R-:W-:Y:S01]  /*5b20*/  UIMAD UR38, UR4, -0x7, UR38 ;  /* 0xfffffff9042678a4 */ /* 0x000fe2000f8e0226 */
[----:B------:R-:W-:Y:S11]  /*5b30*/  @P0 BRA `(.L_x_109) ;  /* 0xffffffb800bc0947 */ /* 0x000ff6000383ffff */
[----:B------:R-:W-:Y:S05]  /*5b40*/  EXIT ;  /* 0x000000000000794d */ /* 0x000fea0003800000 */
.L_x_13:
[----:B------:R-:W-:-:S08]  /*5b50*/  ISETP.NE.AND P0, PT, RZ, UR4, PT ;  /* 0x00000004ff007c0c */ /* 0x000fd0000bf05270 */
[----:B------:R-:W0:-:S00]  /*5b60*/  USETMAXREG.DEALLOC.CTAPOOL 0x28 ;  /* 0x00000028000079c8 */ /* 0x000e0000080e0500 */
[----:B------:R-:W-:Y:S05]  /*5b70*/  @P0 EXIT ;  /* 0x000000000000094d */ /* 0x000fea0003800000 */
[----:B0-----:R-:W-:Y:S01]  /*5b80*/  LOP3.LUT P0, RZ, R3, 0xff, RZ, 0xc0, !PT ;  /* 0x000000ff03ff7812 */ /* 0x001fe2000780c0ff */
[----:B------:R-:W-:Y:S02]  /*5b90*/  IMAD.MOV.U32 R24, RZ, RZ, 0x1 ;  /* 0x00000001ff187424 */ /* 0x000fe400078e00ff */
[----:B------:R-:W-:-:S10]  /*5ba0*/  IMAD.MOV.U32 R25, RZ, RZ, RZ ;  /* 0x000000ffff197224 */ /* 0x000fd400078e00ff */
[----:B------:R-:W-:Y:S05]  /*5bb0*/  @!P0 BRA `(.L_x_110) ;  /* 0x0000001000748947 */ /* 0x000fea0003800000 */
[C---:B------:R-:W-:Y:S01]  /*5bc0*/  ISETP.NE.AND P1, PT, R23.reuse, RZ, PT ;  /* 0x000000ff1700720c */ /* 0x040fe20003f25270 */
[----:B------:R-:W-:Y:S01]  /*5bd0*/  ULDC UR37, c[0x0][0x658] ;  /* 0x0001960000257ab9 */ /* 0x000fe20000000800 */
[----:B------:R-:W-:Y:S01]  /*5be0*/  LOP3.LUT P0, RZ, R0, 0x1f, RZ, 0xc0, !PT ;  /* 0x0000001f00ff7812 */ /* 0x000fe2000780c0ff */
[----:B------:R-:W-:Y:S01]  /*5bf0*/  UMOV UR4, 0xffffffff ;  /* 0xffffffff00047882 */ /* 0x000fe20000000000 */
[----:B------:R-:W-:Y:S01]  /*5c00*/  LOP3.LUT R26, R26, 0xfffffffe, RZ, 0xc0, !PT ;  /* 0xfffffffe1a1a7812 */ /* 0x000fe200078ec0ff */
[----:B------:R-:W-:Y:S01]  /*5c10*/  BSSY B7, `(.L_x_110) ;  /* 0x0000117000077945 */ /* 0x000fe20003800000 */
[----:B------:R-:W-:Y:S01]  /*5c20*/  ISETP.NE.OR P0, PT, R23, RZ, !P0 ;  /* 0x000000ff1700720c */ /* 0x000fe20004705670 */
[----:B------:R-:W-:Y:S01]  /*5c30*/  USHF.L.U32 UR4, UR4, UR37, URZ ;  /* 0x0000002504047299 */ /* 0x000fe2000800063f */
[----:B------:R-:W-:Y:S01]  /*5c40*/  IMAD.MOV.U32 R27, RZ, RZ, 0x1 ;  /* 0x00000001ff1b7424 */ /* 0x000fe200078e00ff */
[----:B------:R-:W-:Y:S01]  /*5c50*/  ULDC UR39, c[0x0][0x600] ;  /* 0x0001800000277ab9 */ /* 0x000fe20000000800 */
[----:B------:R-:W-:Y:S01]  /*5c60*/  IMAD.MOV.U32 R24, RZ, RZ, 0x1 ;  /* 0x00000001ff187424 */ /* 0x000fe200078e00ff */
[----:B------:R-:W-:Y:S01]  /*5c70*/  UMOV UR5, 0x1 ;  /* 0x0000000100057882 */ /* 0x000fe20000000000 */
[----:B------:R-:W-:Y:S01]  /*5c80*/  IMAD.MOV.U32 R25, RZ, RZ, RZ ;  /* 0x000000ffff197224 */ /* 0x000fe200078e00ff */
[----:B------:R-:W-:Y:S01]  /*5c90*/  @P1 LOP3.LUT R26, R26, 0x1, RZ, 0xfc, !PT ;  /* 0x000000011a1a1812 */ /* 0x000fe200078efcff */
[----:B------:R-:W-:-:S02]  /*5ca0*/  UIADD3 UR53, UR46, 0x1, URZ ;  /* 0x000000012e357890 */ /* 0x000fc4000fffe03f */
[----:B------:R-:W-:Y:S01]  /*5cb0*/  ULOP3.LUT UR47, UR54, 0x2, URZ, 0xfc, !UPT ;  /* 0x00000002362f7892 */ /* 0x000fe2000f8efc3f */
[----:B------:R-:W-:Y:S01]  /*5cc0*/  LOP3.LUT R26, R26, 0xfffffffb, RZ, 0xc0, !PT ;  /* 0xfffffffb1a1a7812 */ /* 0x000fe200078ec0ff */
[----:B------:R-:W-:Y:S02]  /*5cd0*/  UIADD3 UR39, UR39, -0x1, URZ ;  /* 0xffffffff27277890 */ /* 0x000fe4000fffe03f */
[----:B------:R-:W-:Y:S01]  /*5ce0*/  USHF.L.U32 UR37, UR5, UR37, URZ ;  /* 0x0000002505257299 */ /* 0x000fe2000800063f */
[----:B------:R-:W-:Y:S01]  /*5cf0*/  @P0 LOP3.LUT R26, R26, 0x4, RZ, 0xfc, !PT ;  /* 0x000000041a1a0812 */ /* 0x000fe200078efcff */
[----:B------:R-:W-:Y:S01]  /*5d00*/  ULOP3.LUT UR38, URZ, UR4, URZ, 0x33, !UPT ;  /* 0x000000043f267292 */ /* 0x000fe2000f8e333f */
[----:B------:R-:W-:-:S11]  /*5d10*/  ULDC.64 UR56, c[0x0][0x198] ;  /* 0x0000660000387ab9 */ /* 0x000fd60000000a00 */
.L_x_124:
[----:B------:R-:W-:-:S03]  /*5d20*/  UMOV UR4, 0xffffffff ;  /* 0xffffffff00047882 */ /* 0x000fc60000000000 */
[----:B------:R-:W-:Y:S05]  /*5d30*/  BRA.DIV UR4, `(.L_x_111) ;  /* 0x0000001604c47947 */ /* 0x000fea000b800000 */
[----:B------:R-:W-:-:S13]  /*5d40*/  ELECT P6, URZ, PT ;  /* 0x00000000003f782f */ /* 0x000fda00038c0000 */
.L_x_142:
[----:B------:R-:W-:Y:S04]  /*5d50*/  BSSY B6, `(.L_x_112) ;  /* 0x000008e000067945 */ /* 0x000fe80003800000 */
[----:B------:R-:W-:Y:S05]  /*5d60*/  @!P6 BRA `(.L_x_113) ;  /* 0x000000080030e947 */ /* 0x000fea0003800000 */
[----:B------:R-:W0:Y:S01]  /*5d70*/  S2R R3, SR_CgaCtaId ;  /* 0x0000000000037919 */ /* 0x000e220000008800 */
[----:B------:R-:W-:-:S04]  /*5d80*/  MOV R28, 0x400 ;  /* 0x00000400001c7802 */ /* 0x000fc80000000f00 */
[----:B0-----:R-:W-:-:S05]  /*5d90*/  LEA R28, R3, R28, 0x18 ;  /* 0x0000001c031c7211 */ /* 0x001fca00078ec0ff */
[----:B------:R-:W-:-:S05]  /*5da0*/  VIADD R0, R28, 0x800 ;  /* 0x000008001c007836 */ /* 0x000fca0000000000 */
[----:B------:R-:W-:-:S13]  /*5db0*/  LOP3.LUT P0, RZ, R0, 0x9f, RZ, 0xc0, !PT ;  /* 0x0000009f00ff7812 */ /* 0x000fda000780c0ff */
[----:B------:R-:W-:Y:S05]  /*5dc0*/  @!P0 BRA `(.L_x_114) ;  /* 0x0000000000408947 */ /* 0x000fea0003800000 */
[----:B------:R-:W-:Y:S01]  /*5dd0*/  MOV R14, 0x0 ;  /* 0x00000000000e7802 */ /* 0x000fe20000000f00 */
[----:B------:R-:W-:Y:S01]  /*5de0*/  ULDC.64 UR4, c[0x4][0x70] ;  /* 0x01001c0000047ab9 */ /* 0x000fe20000000a00 */
[----:B------:R-:W-:Y:S01]  /*5df0*/  ULDC.64 UR6, c[0x4][0x8] ;  /* 0x0100020000067ab9 */ /* 0x000fe20000000a00 */
[----:B------:R-:W-:Y:S02]  /*5e00*/  IMAD.U32 R4, RZ, RZ, UR4 ;  /* 0x00000004ff047e24 */ /* 0x000fe4000f8e00ff */
[----:B------:R-:W-:Y:S01]  /*5e10*/  IMAD.U32 R5, RZ, RZ, UR5 ;  /* 0x00000005ff057e24 */ /* 0x000fe2000f8e00ff */
[----:B------:R-:W0:Y:S01]  /*5e20*/  LDC.64 R14, c[0x4][R14] ;  /* 0x010000000e0e7b82 */ /* 0x000e220000000a00 */
[----:B------:R-:W-:Y:S01]  /*5e30*/  ULDC.64 UR4, c[0x4][0x78] ;  /* 0x01001e0000047ab9 */ /* 0x000fe20000000a00 */
[----:B------:R-:W-:Y:S02]  /*5e40*/  IMAD.U32 R10, RZ, RZ, UR6 ;  /* 0x00000006ff0a7e24 */ /* 0x000fe4000f8e00ff */
[----:B------:R-:W-:-:S02]  /*5e50*/  IMAD.U32 R6, RZ, RZ, UR4 ;  /* 0x00000004ff067e24 */ /* 0x000fc4000f8e00ff */
[----:B------:R-:W-:Y:S02]  /*5e60*/  IMAD.U32 R7, RZ, RZ, UR5 ;  /* 0x00000005ff077e24 */ /* 0x000fe4000f8e00ff */
[----:B------:R-:W-:Y:S02]  /*5e70*/  IMAD.U32 R11, RZ, RZ, UR7 ;  /* 0x00000007ff0b7e24 */ /* 0x000fe4000f8e00ff */
[----:B------:R-:W-:Y:S02]  /*5e80*/  IMAD.MOV.U32 R8, RZ, RZ, 0x70 ;  /* 0x00000070ff087424 */ /* 0x000fe400078e00ff */
[----:B------:R-:W-:Y:S02]  /*5e90*/  IMAD.MOV.U32 R12, RZ, RZ, 0x1 ;  /* 0x00000001ff0c7424 */ /* 0x000fe400078e00ff */
[----:B------:R-:W-:-:S07]  /*5ea0*/  IMAD.MOV.U32 R13, RZ, RZ, RZ ;  /* 0x000000ffff0d7224 */ /* 0x000fce00078e00ff */
[----:B------:R-:W-:-:S07]  /*5eb0*/  LEPC R20, `(.L_x_114) ;  /* 0x000000001014794e */ /* 0x000fce0000000000 */
[----:B0----5:R-:W-:Y:S05]  /*5ec0*/  CALL.ABS.NOINC R14 ;  /* 0x000000000e007343 */ /* 0x021fea0003c00000 */
.L_x_114:
        /* <DEDUP_REMOVED lines=19> */
.L_x_115:
[----:B------:R-:W0:Y:S02]  /*6000*/  LDC R0, c[0x0][0x28c] ;  /* 0x0000a300ff007b82 */ /* 0x000e240000000800 */
[----:B0-----:R-:W-:-:S13]  /*6010*/  ISETP.GE.AND P0, PT, R0, 0x1, PT ;  /* 0x000000010000780c */ /* 0x001fda0003f06270 */
[----:B------:R-:W-:Y:S05]  /*6020*/  @!P0 BRA `(.L_x_113) ;  /* 0x0000000400808947 */ /* 0x000fea0003800000 */
[----:B------:R-:W-:Y:S02]  /*6030*/  IMAD.SHL.U32 R22, R22, 0x40, RZ ;  /* 0x0000004016167824 */ /* 0x000fe400078e00ff */
[----:B------:R-:W-:Y:S02]  /*6040*/  IMAD.SHL.U32 R18, R18, 0x40, RZ ;  /* 0x0000004012127824 */ /* 0x000fe400078e00ff */
[----:B------:R-:W-:Y:S02]  /*6050*/  IMAD.MOV.U32 R6, RZ, RZ, RZ ;  /* 0x000000ffff067224 */ /* 0x000fe400078e00ff */
[----:B------:R-:W-:Y:S02]  /*6060*/  IMAD.U32 R8, RZ, RZ, UR53 ;  /* 0x00000035ff087e24 */ /* 0x000fe4000f8e00ff */
[----:B------:R-:W-:Y:S02]  /*6070*/  IMAD.MOV.U32 R0, RZ, RZ, R24 ;  /* 0x000000ffff007224 */ /* 0x000fe400078e0018 */
[----:B------:R-:W-:-:S02]  /*6080*/  IMAD.MOV.U32 R3, RZ, RZ, R25 ;  /* 0x000000ffff037224 */ /* 0x000fc400078e0019 */
[C---:B------:R-:W-:Y:S02]  /*6090*/  VIADD R9, R22.reuse, 0x8 ;  /* 0x0000000816097836 */ /* 0x040fe40000000000 */
[C---:B------:R-:W-:Y:S02]  /*60a0*/  VIADD R10, R22.reuse, 0x10 ;  /* 0x00000010160a7836 */ /* 0x040fe40000000000 */
[C---:B------:R-:W-:Y:S02]  /*60b0*/  VIADD R11, R22.reuse, 0x18 ;  /* 0x00000018160b7836 */ /* 0x040fe40000000000 */
[C---:B------:R-:W-:Y:S02]  /*60c0*/  VIADD R12, R22.reuse, 0x20 ;  /* 0x00000020160c7836 */ /* 0x040fe40000000000 */
[C---:B------:R-:W-:Y:S02]  /*60d0*/  VIADD R13, R22.reuse, 0x28 ;  /* 0x00000028160d7836 */ /* 0x040fe40000000000 */
[----:B------:R-:W-:-:S02]  /*60e0*/  VIADD R14, R22, 0x30 ;  /* 0x00000030160e7836 */ /* 0x000fc40000000000 */
[----:B------:R-:W-:-:S07]  /*60f0*/  VIADD R15, R22, 0x38 ;  /* 0x00000038160f7836 */ /* 0x000fce0000000000 */
.L_x_119:
[----:B------:R-:W-:Y:S01]  /*6100*/  IMAD R7, R3, 0x8, R28 ;  /* 0x0000000803077824 */ /* 0x000fe200078e021c */
[----:B------:R-:W-:Y:S02]  /*6110*/  SHF.L.U32 R4, R0, 0x1f, RZ ;  /* 0x0000001f00047819 */ /* 0x000fe400000006ff */
[----:B------:R-:W-:Y:S02]  /*6120*/  ISETP.NE.AND P1, PT, R23, RZ, PT ;  /* 0x000000ff1700720c */ /* 0x000fe40003f25270 */
[----:B------:R-:W0:Y:S11]  /*6130*/  SYNCS.PHASECHK.TRANS64.TRYWAIT P0, [R7+URZ+0x38], R4 ;  /* 0x00003804070075a7 */ /* 0x000e36000800017f */
[----:B------:R-:W1:Y:S01]  /*6140*/  @!P1 LDC R5, c[0x0][0x500] ;  /* 0x00014000ff059b82 */ /* 0x000e620000000800 */
[----:B0-----:R-:W-:Y:S05]  /*6150*/  @!P0 BRA `(.L_x_116) ;  /* 0x0000001000dc8947 */ /* 0x001fea0003800000 */
.L_x_143:
[----:B------:R-:W-:Y:S01]  /*6160*/  ISETP.NE.AND P0, PT, R23, RZ, PT ;  /* 0x000000ff1700720c */ /* 0x000fe20003f05270 */
[----:B------:R-:W-:-:S04]  /*6170*/  UPRMT UR4, UR47, 0x9910, URZ ;  /* 0x000099102f047896 */ /* 0x000fc8000800003f */
[----:B------:R-:W-:-:S08]  /*6180*/  UISETP.NE.AND UP0, UPT, UR4, 0x2, UPT ;  /* 0x000000020400788c */ /* 0x000fd0000bf05270 */
[----:B-1----:R1:W-:Y:S01]  /*6190*/  @!P0 SYNCS.ARRIVE.TRANS64 RZ, [R7+URZ], R5 ;  /* 0x0000000507ff89a7 */ /* 0x0023e2000800003f */
[----:B------:R-:W-:-:S13]  /*61a0*/  PLOP3.LUT P0, PT, PT, PT, UP0, 0x80, 0x0 ;  /* 0x000000000000781c */ /* 0x000fda0003f0f008 */
[----:B-1----:R-:W-:Y:S05]  /*61b0*/  @P0 BRA `(.L_x_117) ;  /* 0x0000000000040947 */ /* 0x002fea0003800000 */
[----:B------:R-:W-:Y:S01]  /*61c0*/  BPT.TRAP 0x1 ;  /* 0x000000040000795c */ /* 0x000fe20000300000 */
.L_x_117:
[----:B------:R-:W-:-:S13]  /*61d0*/  LOP3.LUT P0, RZ, R26, 0x4, RZ, 0xc0, !PT ;  /* 0x000000041aff7812 */ /* 0x000fda000780c0ff */
[----:B------:R-:W-:Y:S05]  /*61e0*/  @P0 BRA `(.L_x_118) ;  /* 0x0000000000040947 */ /* 0x000fea0003800000 */
[----:B------:R-:W-:Y:S01]  /*61f0*/  BPT.TRAP 0x1 ;  /* 0x000000040000795c */ /* 0x000fe20000300000 */
.L_x_118:
[----:B0-----:R-:W-:Y:S01]  /*6200*/  IMAD R4, R3, 0x4000, R28 ;  /* 0x0000400003047824 */ /* 0x001fe200078e021c */
[----:B------:R-:W-:Y:S01]  /*6210*/  R2UR UR33, R7 ;  /* 0x00000000072172ca */ /* 0x000fe200000e0000 */
[----:B------:R-:W-:Y:S01]  /*6220*/  UIADD3 UR14, UP0, UR56, 0xf0, URZ ;  /* 0x000000f0380e7890 */ /* 0x000fe2000ff1e03f */
[----:B------:R-:W-:Y:S01]  /*6230*/  R2UR UR35, R6 ;  /* 0x00000000062372ca */ /* 0x000fe200000e0000 */
[----:B------:R-:W-:Y:S01]  /*6240*/  UMOV UR4, 0x0 ;  /* 0x0000000000047882 */ /* 0x000fe20000000000 */
[----:B------:R-:W-:Y:S01]  /*6250*/  R2UR UR6, R4 ;  /* 0x00000000040672ca */ /* 0x000fe200000e0000 */
[----:B------:R-:W-:Y:S01]  /*6260*/  UIADD3.X UR15, URZ, UR57, URZ, UP0, !UPT ;  /* 0x000000393f0f7290 */ /* 0x000fe200087fe43f */
[----:B------:R-:W-:Y:S01]  /*6270*/  R2UR UR36, R19 ;  /* 0x00000000132472ca */ /* 0x000fe200000e0000 */
[----:B------:R-:W-:Y:S01]  /*6280*/  UMOV UR5, 0x10000000 ;  /* 0x1000000000057882 */ /* 0x000fe20000000000 */
[----:B------:R-:W-:Y:S01]  /*6290*/  R2UR UR34, R22 ;  /* 0x00000000162272ca */ /* 0x000fe200000e0000 */
[----:B------:R-:W-:Y:S01]  /*62a0*/  VIADD R8, R8, 0xffffffff ;  /* 0xffffffff08087836 */ /* 0x000fe20000000000 */
[----:B------:R-:W-:Y:S01]  /*62b0*/  R2UR UR26, R9 ;  /* 0x00000000091a72ca */ /* 0x000fe200000e0000 */
[----:B------:R-:W-:Y:S01]  /*62c0*/  UIADD3 UR22, UP0, UR56, 0x1f0, URZ ;  /* 0x000001f038167890 */ /* 0x000fe2000ff1e03f */
[----:B------:R-:W-:Y:S01]  /*62d0*/  R2UR UR18, R10 ;  /* 0x000000000a1272ca */ /* 0x000fe200000e0000 */
[----:B------:R-:W-:Y:S01]  /*62e0*/  UMOV UR25, UR33 ;  /* 0x0000002100197c82 */ /* 0x000fe20008000000 */
[----:B------:R-:W-:Y:S01]  /*62f0*/  R2UR UR10, R11 ;  /* 0x000000000b0a72ca */ /* 0x000fe200000e0000 */
[----:B------:R-:W-:Y:S01]  /*6300*/  UMOV UR27, UR35 ;  /* 0x00000023001b7c82 */ /* 0x000fe20008000000 */
[----:B------:R-:W-:Y:S01]  /*6310*/  UMOV UR17, UR33 ;  /* 0x0000002100117c82 */ /* 0x000fe20008000000 */
[----:B------:R-:W-:Y:S01]  /*6320*/  UIADD3 UR32, UR6, 0x800, URZ ;  /* 0x0000080006207890 */ /* 0x000fe2000fffe03f */
[----:B------:R-:W-:Y:S01]  /*6330*/  R2UR UR50, R12 ;  /* 0x000000000c3272ca */ /* 0x000fe200000e0000 */
[----:B------:R-:W-:Y:S01]  /*6340*/  UIADD3 UR24, UR6, 0x1000, URZ ;  /* 0x0000100006187890 */ /* 0x000fe2000fffe03f */
[----:B------:R-:W-:Y:S01]  /*6350*/  R2UR UR42, R13 ;  /* 0x000000000d2a72ca */ /* 0x000fe200000e0000 */
[----:B------:R-:W-:Y:S01]  /*6360*/  UIADD3 UR16, UR6, 0x1800, URZ ;  /* 0x0000180006107890 */ /* 0x000fe2000fffe03f */
[----:B------:R-:W-:Y:S01]  /*6370*/  ISETP.GT.AND P1, PT, R8, 0x1, PT ;  /* 0x000000010800780c */ /* 0x000fe20003f24270 */
[----:B------:R-:W-:Y:S01]  /*6380*/  UMOV UR28, UR36 ;  /* 0x00000024001c7c82 */ /* 0x000fe20008000000 */
[----:B------:R-:W-:Y:S01]  /*6390*/  UIADD3 UR8, UR6, 0x2000, URZ ;  /* 0x0000200006087890 */ /* 0x000fe2000fffe03f */
[----:B------:R-:W-:Y:S01]  /*63a0*/  VIADD R3, R3, 0x1 ;  /* 0x0000000103037836 */ /* 0x000fe20000000000 */
[----:B------:R-:W-:Y:S01]  /*63b0*/  UMOV UR19, UR35 ;  /* 0x0000002300137c82 */ /* 0x000fe20008000000 */
[----:B------:R-:W-:Y:S01]  /*63c0*/  UMOV UR20, UR36 ;  /* 0x0000002400147c82 */ /* 0x000fe20008000000 */
[----:B------:R0:W-:Y:S01]  /*63d0*/  UTMALDG.3D [UR32], [UR14], desc[UR4] ;  /* 0x000004200e0075b4 */ /* 0x0001e20008011000 */
[----:B------:R-:W-:Y:S01]  /*63e0*/  UIADD3 UR48, UR6, 0x2800, URZ ;  /* 0x0000280006307890 */ /* 0x000fe2000fffe03f */
[----:B------:R-:W-:Y:S01]  /*63f0*/  ISETP.NE.AND P0, PT, R3, 0x7, PT ;  /* 0x000000070300780c */ /* 0x000fe20003f05270 */
[----:B------:R-:W-:Y:S01]  /*6400*/  UIADD3 UR40, UR6, 0x3000, URZ ;  /* 0x0000300006287890 */ /* 0x000fe2000fffe03f */
[----:B------:R-:W-:Y:S01]  /*6410*/  VIADD R6, R6, 0x40 ;  /* 0x0000004006067836 */ /* 0x000fe20000000000 */
[----:B------:R-:W-:Y:S01]  /*6420*/  UMOV UR9, UR33 ;  /* 0x0000002100097c82 */ /* 0x000fe20008000000 */
[----:B------:R-:W-:Y:S01]  /*6430*/  UMOV UR11, UR35 ;  /* 0x00000023000b7c82 */ /* 0x000fe20008000000 */
[----:B------:R-:W-:Y:S01]  /*6440*/  UMOV UR12, UR36 ;  /* 0x00000024000c7c82 */ /* 0x000fe20008000000 */
[----:B------:R1:W-:Y:S01]  /*6450*/  UTMALDG.3D [UR24], [UR14], desc[UR4] ;  /* 0x000004180e0075b4 */ /* 0x0003e20008011000 */
[----:B------:R-:W-:Y:S01]  /*6460*/  UIADD3.X UR23, URZ, UR57, URZ, UP0, !UPT ;  /* 0x000000393f177290 */ /* 0x000fe200087fe43f */
[----:B------:R-:W-:Y:S01]  /*6470*/  SEL R5, RZ, 0x1, P0 ;  /* 0x00000001ff057807 */ /* 0x000fe20000000000 */
[----:B------:R-:W-:Y:S01]  /*6480*/  UMOV UR49, UR33 ;  /* 0x0000002100317c82 */ /* 0x000fe20008000000 */
[----:B------:R-:W-:Y:S01]  /*6490*/  UMOV UR51, UR35 ;  /* 0x0000002300337c82 */ /* 0x000fe20008000000 */
[----:B------:R-:W-:Y:S01]  /*64a0*/  UMOV UR52, UR36 ;  /* 0x0000002400347c82 */ /* 0x000fe20008000000 */
[----:B------:R-:W-:Y:S01]  /*64b0*/  UMOV UR41, UR33 ;  /* 0x0000002100297c82 */ /* 0x000fe20008000000 */
[----:B------:R-:W-:Y:S01]  /*64c0*/  UMOV UR43, UR35 ;  /* 0x00000023002b7c82 */ /* 0x000fe20008000000 */
[----:B------:R2:W-:Y:S01]  /*64d0*/  UTMALDG.3D [UR16], [UR14], desc[UR4] ;  /* 0x000004100e0075b4 */ /* 0x0005e20008011000 */
[----:B------:R-:W-:Y:S01]  /*64e0*/  UMOV UR44, UR36 ;  /* 0x00000024002c7c82 */ /* 0x000fe20008000000 */
[----:B------:R-:W-:-:S02]  /*64f0*/  LOP3.LUT R0, R0, R5, RZ, 0x3c, !PT ;  /* 0x0000000500007212 */ /* 0x000fc400078e3cff */
[----:B------:R-:W-:Y:S02]  /*6500*/  SEL R3, R3, RZ, P0 ;  /* 0x000000ff03037207 */ /* 0x000fe40000000000 */
[----:B0-----:R-:W-:Y:S01]  /*6510*/  R2UR UR34, R14 ;  /* 0x000000000e2272ca */ /* 0x001fe200000e0000 */
[----:B------:R-:W-:Y:S01]  /*6520*/  UIADD3 UR32, UR6, 0x3800, URZ ;  /* 0x0000380006207890 */ /* 0x000fe2000fffe03f */
[----:B------:R0:W-:Y:S01]  /*6530*/  UTMALDG.3D [UR8], [UR14], desc[UR4] ;  /* 0x000004080e0075b4 */ /* 0x0001e20008011000 */
[----:B-1----:R-:W-:Y:S01]  /*6540*/  R2UR UR26, R15 ;  /* 0x000000000f1a72ca */ /* 0x002fe200000e0000 */
[----:B------:R-:W-:Y:S01]  /*6550*/  UIADD3 UR24, UR6, 0x4000, URZ ;  /* 0x0000400006187890 */ /* 0x000fe2000fffe03f */
[----:B------:R1:W-:Y:S01]  /*6560*/  UTMALDG.3D [UR48], [UR14], desc[UR4] ;  /* 0x000004300e0075b4 */ /* 0x0003e20008011000 */
[----:B--2---:R-:W-:Y:S01]  /*6570*/  R2UR UR19, R18 ;  /* 0x00000000121372ca */ /* 0x004fe200000e0000 */
[----:B------:R-:W-:Y:S01]  /*6580*/  UIADD3 UR16, UR6, 0x1c800, URZ ;  /* 0x0001c80006107890 */ /* 0x000fe2000fffe03f */
[----:B------:R1:W-:Y:S01]  /*6590*/  UTMALDG.3D [UR40], [UR14], desc[UR4] ;  /* 0x000004280e0075b4 */ /* 0x0003e20008011000 */
[----:B------:R-:W-:Y:S01]  /*65a0*/  UMOV UR18, UR35 ;  /* 0x0000002300127c82 */ /* 0x000fe20008000000 */
[----:B0-----:R-:W-:-:S03]  /*65b0*/  UIADD3 UR10, UR35, 0x20, URZ ;  /* 0x00000020230a7890 */ /* 0x001fc6000fffe03f */
[----:B------:R1:W-:Y:S01]  /*65c0*/  UTMALDG.3D [UR32], [UR14], desc[UR4] ;  /* 0x000004200e0075b4 */ /* 0x0003e20008011000 */
[----:B------:R-:W-:-:S05]  /*65d0*/  UIADD3 UR8, UR6, 0x1e800, URZ ;  /* 0x0001e80006087890 */ /* 0x000fca000fffe03f */
[----:B------:R-:W-:Y:S01]  /*65e0*/  UMOV UR11, UR19 ;  /* 0x00000013000b7c82 */ /* 0x000fe20008000000 */
[----:B------:R1:W-:Y:S01]  /*65f0*/  UTMALDG.3D [UR24], [UR14], desc[UR4] ;  /* 0x000004180e0075b4 */ /* 0x0003e20008011000 */
[----:B------:R1:W-:Y:S02]  /*6600*/  UTMALDG.3D [UR16], [UR22], desc[UR4] ;  /* 0x00000410160075b4 */ /* 0x0003e40008011000 */
[----:B------:R1:W-:Y:S02]  /*6610*/  UTMALDG.3D [UR8], [UR22], desc[UR4] ;  /* 0x00000408160075b4 */ /* 0x0003e40008011000 */
[----:B-1----:R-:W-:Y:S05]  /*6620*/  @P1 BRA `(.L_x_119) ;  /* 0xfffffff800b41947 */ /* 0x002fea000383ffff */
.L_x_113:
[----:B------:R-:W-:Y:S05]  /*6630*/  BSYNC B6 ;  /* 0x0000000000067941 */ /* 0x000fea0003800000 */
.L_x_112:
[----:B------:R-:W-:Y:S01]  /*6640*/  LOP3.LUT P2, RZ, R27, 0xff, RZ, 0xc0, !PT ;  /* 0x000000ff1bff7812 */ /* 0x000fe2000784c0ff */
[----:B------:R-:W-:Y:S01]  /*6650*/  VIADD R0, R25, UR46 ;  /* 0x0000002e19007c36 */ /* 0x000fe20008000000 */
[----:B------:R-:W-:Y:S02]  /*6660*/  UISETP.GE.U32.AND UP0, UPT, UR46, 0x7, UPT ;  /* 0x000000072e00788c */ /* 0x000fe4000bf06070 */
[----:B------:R-:W-:Y:S01]  /*6670*/  IMAD.U32 R7, RZ, RZ, UR46 ;  /* 0x0000002eff077e24 */ /* 0x000fe2000f8e00ff */
[----:B------:R-:W-:Y:S01]  /*6680*/  ULDC.64 UR4, c[0x0][0x650] ;  /* 0x0001940000047ab9 */ /* 0x000fe20000000a00 */
[C---:B------:R-:W-:Y:S01]  /*6690*/  IMAD.WIDE.U32 R4, R0.reuse, 0x24924925, RZ ;  /* 0x2492492500047825 */ /* 0x040fe200078e00ff */
[C---:B------:R-:W-:Y:S01]  /*66a0*/  ISETP.GT.U32.AND P0, PT, R0.reuse, 0x6, PT ;  /* 0x000000060000780c */ /* 0x040fe20003f04070 */
[----:B------:R-:W-:Y:S01]  /*66b0*/  BSSY B0, `(.L_x_120) ;  /* 0x000006a000007945 */ /* 0x000fe20003800000 */
[----:B------:R-:W-:Y:S01]  /*66c0*/  PLOP3.LUT P1, PT, PT, PT, UP0, 0x80, 0x0 ;  /* 0x000000000000781c */ /* 0x000fe20003f2f008 */
[----:B------:R-:W-:Y:S01]  /*66d0*/  IMAD.IADD R4, R0, 0x1, -R5 ;  /* 0x0000000100047824 */ /* 0x000fe200078e0a05 */
[----:B------:R-:W-:Y:S01]  /*66e0*/  ISETP.LT.U32.AND P0, PT, R7, 0x7, P0 ;  /* 0x000000070700780c */ /* 0x000fe20000701070 */
[----:B------:R-:W-:Y:S01]  /*66f0*/  IMAD.MOV.U32 R22, RZ, RZ, -0x1 ;  /* 0xffffffffff167424 */ /* 0x000fe200078e00ff */
[----:B------:R-:W-:Y:S01]  /*6700*/  PRMT R27, RZ, 0x7610, R27 ;  /* 0x00007610ff1b7816 */ /* 0x000fe2000000001b */
[----:B------:R-:W0:Y:S01]  /*6710*/  @P2 S2R R6, SR_CgaCtaId ;  /* 0x0000000000062919 */ /* 0x000e220000008800 */
[----:B------:R-:W-:Y:S01]  /*6720*/  @P2 MOV R3, 0x400 ;  /* 0x0000040000032802 */ /* 0x000fe20000000f00 */
[----:B------:R-:W-:Y:S01]  /*6730*/  IMAD.MOV.U32 R18, RZ, RZ, -0x1 ;  /* 0xffffffffff127424 */ /* 0x000fe200078e00ff */
[----:B------:R-:W-:Y:S01]  /*6740*/  LEA.HI R4, R4, R5, RZ, 0x1f ;  /* 0x0000000504047211 */ /* 0x000fe200078ff8ff */
[----:B------:R-:W-:-:S03]  /*6750*/  IMAD.MOV.U32 R19, RZ, RZ, -0x1 ;  /* 0xffffffffff137424 */ /* 0x000fc600078e00ff */
[----:B------:R-:W-:Y:S02]  /*6760*/  SHF.R.U32.HI R25, RZ, 0x2, R4 ;  /* 0x00000002ff197819 */ /* 0x000fe40000011604 */
[----:B0-----:R-:W-:Y:S02]  /*6770*/  @P2 LEA R6, R6, R3, 0x18 ;  /* 0x0000000306062211 */ /* 0x001fe400078ec0ff */
[----:B------:R-:W-:Y:S02]  /*6780*/  SEL R3, RZ, 0x1, !P0 ;  /* 0x00000001ff037807 */ /* 0x000fe40004000000 */
[----:B------:R-:W-:Y:S01]  /*6790*/  IADD3 R16, P0, R16, UR58, RZ ;  /* 0x0000003a10107c10 */ /* 0x000fe2000ff1e0ff */
[----:B------:R0:W-:Y:S01]  /*67a0*/  @P2 SYNCS.ARRIVE.TRANS64.A1T0 RZ, [R6+URZ+0xa8], RZ ;  /* 0x0000a8ff06ff29a7 */ /* 0x0001e2000810003f */
[----:B------:R-:W-:Y:S02]  /*67b0*/  LOP3.LUT R24, R24, R3, RZ, 0x3c, !PT ;  /* 0x0000000318187212 */ /* 0x000fe400078e3cff */
[----:B------:R-:W-:-:S02]  /*67c0*/  IADD3.X R17, R17, UR45, RZ, P0, !PT ;  /* 0x0000002d11117c10 */ /* 0x000fc400087fe4ff */
[----:B------:R-:W-:Y:S02]  /*67d0*/  ISETP.GE.U32.AND P0, PT, R16, UR4, PT ;  /* 0x0000000410007c0c */ /* 0x000fe4000bf06070 */
[----:B------:R-:W-:Y:S01]  /*67e0*/  @P1 LOP3.LUT R24, R24, 0x1, R25, 0x78, !PT ;  /* 0x0000000118181812 */ /* 0x000fe200078e7819 */
[--C-:B------:R-:W-:Y:S01]  /*67f0*/  IMAD R25, R25, -0x7, R0.reuse ;  /* 0xfffffff919197824 */ /* 0x100fe200078e0200 */
[----:B------:R-:W-:Y:S02]  /*6800*/  ISETP.GE.U32.AND.EX P0, PT, R17, UR5, PT, P0 ;  /* 0x0000000511007c0c */ /* 0x000fe4000bf06100 */
[----:B------:R-:W-:-:S11]  /*6810*/  PRMT R0, RZ, 0x7610, R0 ;  /* 0x00007610ff007816 */ /* 0x000fd60000000000 */
[----:B0-----:R-:W-:Y:S05]  /*6820*/  @P0 BRA `(.L_x_121) ;  /* 0x0000000400480947 */ /* 0x001fea0003800000 */
[----:B------:R-:W-:Y:S01]  /*6830*/  ULDC.64 UR4, c[0x0][0x628] ;  /* 0x00018a0000047ab9 */ /* 0x000fe20000000a00 */
[----:B------:R-:W0:Y:S01]  /*6840*/  S2R R3, SR_CTAID.X ;  /* 0x0000000000037919 */ /* 0x000e220000002500 */
[----:B------:R-:W-:Y:S01]  /*6850*/  ISETP.NE.U32.AND P0, PT, RZ, UR4, PT ;  /* 0x00000004ff007c0c */ /* 0x000fe2000bf05070 */
[----:B------:R-:W-:Y:S01]  /*6860*/  ULDC UR7, c[0x0][0x630] ;  /* 0x00018c0000077ab9 */ /* 0x000fe20000000800 */
[----:B------:R-:W-:Y:S01]  /*6870*/  IMAD.MOV.U32 R4, RZ, RZ, R16 ;  /* 0x000000ffff047224 */ /* 0x000fe200078e0010 */
[----:B------:R-:W1:Y:S01]  /*6880*/  S2R R0, SR_CTAID.Y ;  /* 0x0000000000007919 */ /* 0x000e620000002600 */
[----:B------:R-:W-:Y:S01]  /*6890*/  ISETP.NE.AND.EX P0, PT, RZ, UR5, PT, P0 ;  /* 0x00000005ff007c0c */ /* 0x000fe2000bf05300 */
[----:B------:R-:W-:-:S12]  /*68a0*/  IMAD.MOV.U32 R5, RZ, RZ, R17 ;  /* 0x000000ffff057224 */ /* 0x000fd800078e0011 */
[----:B------:R-:W-:Y:S05]  /*68b0*/  @!P0 BRA `(.L_x_122) ;  /* 0x0000000000288947 */ /* 0x000fea0003800000 */
[----:B------:R-:W-:Y:S02]  /*68c0*/  ULDC UR6, c[0x0][0x634] ;  /* 0x00018d0000067ab9 */ /* 0x000fe40000000800 */
[----:B------:R-:W-:-:S05]  /*68d0*/  IADD3 R9, P0, R16, UR6, RZ ;  /* 0x0000000610097c10 */ /* 0x000fca000ff1e0ff */
[----:B------:R-:W-:-:S04]  /*68e0*/  IMAD.X R11, RZ, RZ, R17, P0 ;  /* 0x000000ffff0b7224 */ /* 0x000fc800000e0611 */
[----:B------:R-:W-:-:S04]  /*68f0*/  IMAD.WIDE.U32 R6, R11, UR4, RZ ;  /* 0x000000040b067c25 */ /* 0x000fc8000f8e00ff */
[----:B------:R-:W-:-:S04]  /*6900*/  IMAD.WIDE.U32 R6, P0, R9, UR5, R6 ;  /* 0x0000000509067c25 */ /* 0x000fc8000f800006 */
[----:B------:R-:W-:-:S04]  /*6910*/  IMAD.WIDE.U32 R8, R9, UR4, RZ ;  /* 0x0000000409087c25 */ /* 0x000fc8000f8e00ff */
[----:B------:R-:W-:Y:S01]  /*6920*/  IMAD.X R5, RZ, RZ, RZ, P0 ;  /* 0x000000ffff057224 */ /* 0x000fe200000e06ff */
[----:B------:R-:W-:Y:S01]  /*6930*/  IADD3 RZ, P0, R9, R6, RZ ;  /* 0x0000000609ff7210 */ /* 0x000fe20007f1e0ff */
[----:B------:R-:W-:-:S04]  /*6940*/  IMAD.MOV.U32 R4, RZ, RZ, R7 ;  /* 0x000000ffff047224 */ /* 0x000fc800078e0007 */
[----:B------:R-:W-:-:S08]  /*6950*/  IMAD.WIDE.U32.X R4, R11, UR5, R4, P0 ;  /* 0x000000050b047c25 */ /* 0x000fd000080e0404 */
.L_x_122:
[--C-:B------:R-:W-:Y:S01]  /*6960*/  SHF.R.U64 R19, R4, UR7, R5.reuse ;  /* 0x0000000704137c19 */ /* 0x100fe20008001205 */
[----:B------:R-:W-:Y:S01]  /*6970*/  ULDC.64 UR4, c[0x0][0x620] ;  /* 0x0001880000047ab9 */ /* 0x000fe20000000a00 */
[----:B------:R-:W-:Y:S01]  /*6980*/  SHF.R.U32.HI R4, RZ, UR7, R5 ;  /* 0x00000007ff047c19 */ /* 0x000fe20008011605 */
[----:B------:R-:W-:Y:S01]  /*6990*/  ULDC.64 UR8, c[0x0][0x640] ;  /* 0x0001900000087ab9 */ /* 0x000fe20000000a00 */
[----:B------:R-:W-:Y:S01]  /*69a0*/  IADD3 R7, P0, RZ, -R19, RZ ;  /* 0x80000013ff077210 */ /* 0x000fe20007f1e0ff */
[----:B------:R-:W2:Y:S01]  /*69b0*/  LDC R13, c[0x0][0x148] ;  /* 0x00005200ff0d7b82 */ /* 0x000ea20000000800 */
[----:B0-----:R-:W-:Y:S01]  /*69c0*/  I2FP.F32.U32 R8, R3 ;  /* 0x0000000300087245 */ /* 0x001fe20000201000 */
[----:B------:R-:W-:Y:S02]  /*69d0*/  ULDC UR6, c[0x0][0x608] ;  /* 0x0001820000067ab9 */ /* 0x000fe40000000800 */
[----:B------:R-:W-:Y:S01]  /*69e0*/  IMAD.X R4, RZ, RZ, ~R4, P0 ;  /* 0x000000ffff047224 */ /* 0x000fe200000e0e04 */
[----:B------:R-:W-:-:S03]  /*69f0*/  ISETP.NE.U32.AND P0, PT, RZ, UR8, PT ;  /* 0x00000008ff007c0c */ /* 0x000fc6000bf05070 */
[----:B------:R-:W-:Y:S01]  /*6a00*/  IMAD R6, R4, UR4, RZ ;  /* 0x0000000404067c24 */ /* 0x000fe2000f8e02ff */
[----:B------:R-:W-:Y:S01]  /*6a10*/  ISETP.NE.AND.EX P0, PT, RZ, UR9, PT, P0 ;  /* 0x00000009ff007c0c */ /* 0x000fe2000bf05300 */
[----:B------:R-:W-:Y:S01]  /*6a20*/  IMAD.WIDE.U32 R4, R7, UR4, R16 ;  /* 0x0000000407047c25 */ /* 0x000fe2000f8e0010 */
[----:B------:R-:W-:-:S03]  /*6a30*/  ULDC UR4, c[0x0][0x150] ;  /* 0x0000540000047ab9 */ /* 0x000fc60000000800 */
[----:B------:R-:W-:Y:S01]  /*6a40*/  FMUL R8, R8, UR4 ;  /* 0x0000000408087c20 */ /* 0x000fe20008400000 */
[----:B------:R-:W-:Y:S01]  /*6a50*/  IMAD R7, R7, UR5, R6 ;  /* 0x0000000507077c24 */ /* 0x000fe2000f8e0206 */
[----:B------:R-:W-:Y:S01]  /*6a60*/  ULDC UR4, c[0x0][0x618] ;  /* 0x0001860000047ab9 */ /* 0x000fe20000000800 */
[----:B------:R-:W0:Y:S01]  /*6a70*/  LDC R6, c[0x0][0x144] ;  /* 0x00005100ff067b82 */ /* 0x000e220000000800 */
[----:B------:R-:W-:Y:S01]  /*6a80*/  ULDC UR5, c[0x0][0x154] ;  /* 0x0000550000057ab9 */ /* 0x000fe20000000800 */
[----:B------:R-:W-:Y:S01]  /*6a90*/  IMAD.IADD R5, R5, 0x1, R7 ;  /* 0x0000000105057824 */ /* 0x000fe200078e0207 */
[----:B------:R-:W3:Y:S04]  /*6aa0*/  F2I.U32.TRUNC.NTZ R8, R8 ;  /* 0x0000000800087305 */ /* 0x000ee8000020f000 */
[----:B------:R-:W-:-:S02]  /*6ab0*/  SHF.R.U64 R10, R4, UR4, R5 ;  /* 0x00000004040a7c19 */ /* 0x000fc40008001205 */
[----:B-1----:R-:W-:Y:S02]  /*6ac0*/  I2FP.F32.U32 R4, R0 ;  /* 0x0000000000047245 */ /* 0x002fe40000201000 */
[----:B------:R-:W-:Y:S01]  /*6ad0*/  SHF.R.U32.HI R5, RZ, UR4, R5 ;  /* 0x00000004ff057c19 */ /* 0x000fe20008011605 */
[----:B------:R-:W-:Y:S02]  /*6ae0*/  ULDC UR4, c[0x0][0x658] ;  /* 0x0001960000047ab9 */ /* 0x000fe40000000800 */
[----:B------:R-:W-:Y:S01]  /*6af0*/  FMUL R7, R4, UR5 ;  /* 0x0000000504077c20 */ /* 0x000fe20008400000 */
[--C-:B------:R-:W-:Y:S02]  /*6b00*/  SHF.R.U64 R12, R10, UR6, R5.reuse ;  /* 0x000000060a0c7c19 */ /* 0x100fe40008001205 */
[----:B------:R-:W-:Y:S01]  /*6b10*/  SHF.R.U32.HI R5, RZ, UR6, R5 ;  /* 0x00000006ff057c19 */ /* 0x000fe20008011605 */
[----:B------:R1:W4:Y:S01]  /*6b20*/  F2I.U32.TRUNC.NTZ R14, R7 ;  /* 0x00000007000e7305 */ /* 0x000322000020f000 */
[----:B---3--:R-:W-:-:S02]  /*6b30*/  IMAD.MOV R8, RZ, RZ, -R8 ;  /* 0x000000ffff087224 */ /* 0x008fc400078e0a08 */
[--C-:B------:R-:W-:Y:S02]  /*6b40*/  SHF.R.U64 R11, R12, UR4, R5.reuse ;  /* 0x000000040c0b7c19 */ /* 0x100fe40008001205 */
[----:B------:R-:W-:Y:S01]  /*6b50*/  SHF.R.U32.HI R5, RZ, UR4, R5 ;  /* 0x00000004ff057c19 */ /* 0x000fe20008011605 */
[----:B0-----:R-:W-:Y:S02]  /*6b60*/  IMAD R3, R6, R8, R3 ;  /* 0x0000000806037224 */ /* 0x001fe400078e0203 */
[----:B------:R-:W-:Y:S01]  /*6b70*/  IMAD.MOV.U32 R4, RZ, RZ, R11 ;  /* 0x000000ffff047224 */ /* 0x000fe200078e000b */
[----:B-12-4-:R-:W-:Y:S06]  /*6b80*/  @!P0 BRA `(.L_x_123) ;  /* 0x0000000000288947 */ /* 0x016fec0003800000 */
        /* <DEDUP_REMOVED lines=10> */
.L_x_123:
[----:B------:R-:W-:Y:S01]  /*6c30*/  ISETP.NE.AND P0, PT, R2, 0x1, PT ;  /* 0x000000010200780c */ /* 0x000fe20003f05270 */
[----:B------:R-:W-:Y:S01]  /*6c40*/  ULDC UR4, c[0x0][0x648] ;  /* 0x0001920000047ab9 */ /* 0x000fe20000000800 */
[----:B------:R-:W-:Y:S01]  /*6c50*/  IMAD.MOV R14, RZ, RZ, -R14 ;  /* 0x000000ffff0e7224 */ /* 0x000fe200078e0a0e */
[----:B------:R-:W-:Y:S01]  /*6c60*/  SHF.R.U64 R5, R4, UR4, R5 ;  /* 0x0000000404057c19 */ /* 0x000fe20008001205 */
[----:B------:R-:W-:Y:S01]  /*6c70*/  ULDC UR4, c[0x0][0x638] ;  /* 0x00018e0000047ab9 */ /* 0x000fe20000000800 */
[----:B------:R-:W-:Y:S01]  /*6c80*/  LOP3.LUT R12, R12, UR38, RZ, 0xc0, !PT ;  /* 0x000000260c0c7c12 */ /* 0x000fe2000f8ec0ff */
[----:B------:R-:W-:Y:S01]  /*6c90*/  ULDC UR5, c[0x0][0x610] ;  /* 0x0001840000057ab9 */ /* 0x000fe20000000800 */
[----:B------:R-:W-:-:S03]  /*6ca0*/  LOP3.LUT R22, R10, UR39, RZ, 0xc0, !PT ;  /* 0x000000270a167c12 */ /* 0x000fc6000f8ec0ff */
[----:B------:R-:W-:-:S03]  /*6cb0*/  IMAD R12, R5, UR37, R12 ;  /* 0x00000025050c7c24 */ /* 0x000fc6000f8e020c */
[----:B------:R-:W-:Y:S02]  /*6cc0*/  @P0 IMAD R3, R13, R14, R0 ;  /* 0x0000000e0d030224 */ /* 0x000fe400078e0200 */
[----:B------:R-:W-:Y:S02]  /*6cd0*/  IMAD.MOV R0, RZ, RZ, -R5 ;  /* 0x000000ffff007224 */ /* 0x000fe400078e0a05 */
[----:B------:R-:W-:Y:S02]  /*6ce0*/  IMAD R3, R12, UR5, R3 ;  /* 0x000000050c037c24 */ /* 0x000fe4000f8e0203 */
[----:B------:R-:W-:Y:S01]  /*6cf0*/  IMAD R11, R0, UR4, R11 ;  /* 0x00000004000b7c24 */ /* 0x000fe2000f8e020b */
[----:B------:R-:W-:Y:S01]  /*6d00*/  ULDC UR4, c[0x0][0x600] ;  /* 0x0001800000047ab9 */ /* 0x000fe20000000800 */
[----:B------:R-:W-:Y:S02]  /*6d10*/  IMAD.MOV.U32 R0, RZ, RZ, 0x1 ;  /* 0x00000001ff007424 */ /* 0x000fe400078e00ff */
[----:B------:R-:W-:-:S05]  /*6d20*/  IMAD R22, R11, UR4, R22 ;  /* 0x000000040b167c24 */ /* 0x000fca000f8e0216 */
[----:B------:R-:W-:Y:S02]  /*6d30*/  SEL R18, R22, R3, !P0 ;  /* 0x0000000316127207 */ /* 0x000fe40004000000 */
[----:B------:R-:W-:-:S07]  /*6d40*/  SEL R22, R3, R22, !P0 ;  /* 0x0000001603167207 */ /* 0x000fce0004000000 */
.L_x_121:
[----:B------:R-:W-:Y:S05]  /*6d50*/  BSYNC B0 ;  /* 0x0000000000007941 */ /* 0x000fea0003800000 */
.L_x_120:
[----:B------:R-:W-:-:S13]  /*6d60*/  LOP3.LUT P0, RZ, R0, 0xff, RZ, 0xc0, !PT ;  /* 0x000000ff00ff7812 */ /* 0x000fda000780c0ff */
[----:B------:R-:W-:Y:S05]  /*6d70*/  @P0 BRA `(.L_x_124) ;  /* 0xffffffec00e80947 */ /* 0x000fea000383ffff */
[----:B------:R-:W-:Y:S05]  /*6d80*/  BSYNC B7 ;  /* 0x0000000000077941 */ /* 0x000fea0003800000 */
.L_x_110:
[----:B------:R-:W-:-:S03]  /*6d90*/  UMOV UR4, 0xffffffff ;  /* 0xffffffff00047882 */ /* 0x000fc60000000000 */
[----:B------:R-:W-:Y:S05]  /*6da0*/  BRA.DIV UR4, `(.L_x_125) ;  /* 0x0000000604dc7947 */ /* 0x000fea000b800000 */
[----:B------:R-:W-:-:S13]  /*6db0*/  ELECT P6, URZ, PT ;  /* 0x00000000003f782f */ /* 0x000fda00038c0000 */
.L_x_146:
[----:B------:R-:W-:Y:S04]  /*6dc0*/  BSSY B0, `(.L_x_126) ;  /* 0x0000047000007945 */ /* 0x000fe80003800000 */
[----:B------:R-:W-:Y:S05]  /*6dd0*/  @!P6 BRA `(.L_x_127) ;  /* 0x000000040014e947 */ /* 0x000fea0003800000 */
[----:B------:R-:W-:-:S04]  /*6de0*/  ULOP3.LUT UR4, UR54, 0x2, URZ, 0xfc, !UPT ;  /* 0x0000000236047892 */ /* 0x000fc8000f8efc3f */
[----:B------:R-:W-:-:S06]  /*6df0*/  UISETP.NE.AND UP0, UPT, UR4, 0x3, UPT ;  /* 0x000000030400788c */ /* 0x000fcc000bf05270 */
[----:B------:R-:W-:-:S13]  /*6e00*/  PLOP3.LUT P0, PT, PT, PT, UP0, 0x80, 0x0 ;  /* 0x000000000000781c */ /* 0x000fda0003f0f008 */
[----:B------:R-:W-:Y:S05]  /*6e10*/  @!P0 BRA `(.L_x_128) ;  /* 0x0000000000048947 */ /* 0x000fea0003800000 */
[----:B------:R-:W-:Y:S01]  /*6e20*/  BPT.TRAP 0x1 ;  /* 0x000000040000795c */ /* 0x000fe20000300000 */
.L_x_128:
[----:B------:R-:W0:Y:S01]  /*6e30*/  S2R R3, SR_CgaCtaId ;  /* 0x0000000000037919 */ /* 0x000e220000008800 */
[----:B------:R-:W-:Y:S02]  /*6e40*/  MOV R0, 0x400 ;  /* 0x0000040000007802 */ /* 0x000fe40000000f00 */
[----:B------:R-:W-:Y:S02]  /*6e50*/  SHF.L.U32 R2, R24, 0x1f, RZ ;  /* 0x0000001f18027819 */ /* 0x000fe400000006ff */
[----:B0-----:R-:W-:-:S05]  /*6e60*/  LEA R0, R3, R0, 0x18 ;  /* 0x0000000003007211 */ /* 0x001fca00078ec0ff */
[----:B------:R-:W-:-:S04]  /*6e70*/  VIADD R0, R0, 0x38 ;  /* 0x0000003800007836 */ /* 0x000fc80000000000 */
[C---:B------:R-:W-:Y:S02]  /*6e80*/  IMAD R5, R25.reuse, 0x8, R0 ;  /* 0x0000000819057824 */ /* 0x040fe400078e0200 */
[----:B------:R-:W-:Y:S02]  /*6e90*/  VIADD R25, R25, 0x1 ;  /* 0x0000000119197836 */ /* 0x000fe40000000000 */
[----:B------:R-:W0:Y:S03]  /*6ea0*/  SYNCS.PHASECHK.TRANS64.TRYWAIT P0, [R5+URZ], R2 ;  /* 0x00000002050075a7 */ /* 0x000e26000800017f */
[----:B------:R-:W-:-:S04]  /*6eb0*/  ISETP.NE.AND P1, PT, R25, 0x7, PT ;  /* 0x000000071900780c */ /* 0x000fc80003f25270 */
[----:B------:R-:W-:Y:S02]  /*6ec0*/  SEL R3, RZ, 0x1, P1 ;  /* 0x00000001ff037807 */ /* 0x000fe40000800000 */
[----:B------:R-:W-:Y:S02]  /*6ed0*/  SEL R25, R25, RZ, P1 ;  /* 0x000000ff19197207 */ /* 0x000fe40000800000 */
[----:B------:R-:W-:-:S03]  /*6ee0*/  LOP3.LUT R24, R24, R3, RZ, 0x3c, !PT ;  /* 0x0000000318187212 */ /* 0x000fc600078e3cff */
[----:B------:R-:W-:Y:S01]  /*6ef0*/  IMAD R7, R25, 0x8, R0 ;  /* 0x0000000819077824 */ /* 0x000fe200078e0200 */
[----:B------:R-:W-:Y:S01]  /*6f00*/  SHF.L.U32 R4, R24, 0x1f, RZ ;  /* 0x0000001f18047819 */ /* 0x000fe200000006ff */
[----:B0-----:R-:W-:Y:S06]  /*6f10*/  @!P0 BRA `(.L_x_129) ;  /* 0x0000000400a08947 */ /* 0x001fec0003800000 */
.L_x_147:
[----:B------:R-:W1:Y:S01]  /*6f20*/  SYNCS.PHASECHK.TRANS64.TRYWAIT P0, [R7+URZ], R4 ;  /* 0x00000004070075a7 */ /* 0x000e62000800017f */
[----:B0-----:R-:W-:-:S05]  /*6f30*/  VIADD R2, R25, 0x1 ;  /* 0x0000000119027836 */ /* 0x001fca0000000000 */
[----:B------:R-:W-:-:S04]  /*6f40*/  ISETP.NE.AND P1, PT, R2, 0x7, PT ;  /* 0x000000070200780c */ /* 0x000fc80003f25270 */
[----:B------:R-:W-:Y:S02]  /*6f50*/  SEL R3, RZ, 0x1, P1 ;  /* 0x00000001ff037807 */ /* 0x000fe40000800000 */
[----:B------:R-:W-:Y:S02]  /*6f60*/  SEL R9, R2, RZ, P1 ;  /* 0x000000ff02097207 */ /* 0x000fe40000800000 */
[----:B------:R-:W-:-:S03]  /*6f70*/  LOP3.LUT R24, R24, R3, RZ, 0x3c, !PT ;  /* 0x0000000318187212 */ /* 0x000fc600078e3cff */
[----:B------:R-:W-:Y:S01]  /*6f80*/  IMAD R6, R9, 0x8, R0 ;  /* 0x0000000809067824 */ /* 0x000fe200078e0200 */
[----:B------:R-:W-:Y:S01]  /*6f90*/  SHF.L.U32 R5, R24, 0x1f, RZ ;  /* 0x0000001f18057819 */ /* 0x000fe200000006ff */
[----:B-1----:R-:W-:Y:S06]  /*6fa0*/  @!P0 BRA `(.L_x_130) ;  /* 0x0000000400908947 */ /* 0x002fec0003800000 */
.L_x_148:
[----:B------:R-:W1:Y:S01]  /*6fb0*/  SYNCS.PHASECHK.TRANS64.TRYWAIT P0, [R6+URZ], R5 ;  /* 0x00000005060075a7 */ /* 0x000e62000800017f */
[----:B------:R-:W-:-:S05]  /*6fc0*/  VIADD R2, R9, 0x1 ;  /* 0x0000000109027836 */ /* 0x000fca0000000000 */
[----:B------:R-:W-:-:S04]  /*6fd0*/  ISETP.NE.AND P1, PT, R2, 0x7, PT ;  /* 0x000000070200780c */ /* 0x000fc80003f25270 */
[----:B------:R-:W-:Y:S02]  /*6fe0*/  SEL R3, RZ, 0x1, P1 ;  /* 0x00000001ff037807 */ /* 0x000fe40000800000 */
[----:B0-----:R-:W-:Y:S02]  /*6ff0*/  SEL R7, R2, RZ, P1 ;  /* 0x000000ff02077207 */ /* 0x001fe40000800000 */
[----:B------:R-:W-:-:S03]  /*7000*/  LOP3.LUT R24, R24, R3, RZ, 0x3c, !PT ;  /* 0x0000000318187212 */ /* 0x000fc600078e3cff */
[----:B------:R-:W-:Y:S01]  /*7010*/  IMAD R9, R7, 0x8, R0 ;  /* 0x0000000807097824 */ /* 0x000fe200078e0200 */
[----:B------:R-:W-:Y:S01]  /*7020*/  SHF.L.U32 R4, R24, 0x1f, RZ ;  /* 0x0000001f18047819 */ /* 0x000fe200000006ff */
[----:B-1----:R-:W-:Y:S06]  /*7030*/  @!P0 BRA `(.L_x_131) ;  /* 0x0000000400808947 */ /* 0x002fec0003800000 */
.L_x_149:
[----:B------:R-:W1:Y:S01]  /*7040*/  SYNCS.PHASECHK.TRANS64.TRYWAIT P0, [R9+URZ], R4 ;  /* 0x00000004090075a7 */ /* 0x000e62000800017f */
[----:B------:R-:W-:-:S05]  /*7050*/  VIADD R2, R7, 0x1 ;  /* 0x0000000107027836 */ /* 0x000fca0000000000 */
[----:B------:R-:W-:-:S04]  /*7060*/  ISETP.NE.AND P1, PT, R2, 0x7, PT ;  /* 0x000000070200780c */ /* 0x000fc80003f25270 */
[----:B------:R-:W-:Y:S02]  /*7070*/  SEL R3, RZ, 0x1, P1 ;  /* 0x00000001ff037807 */ /* 0x000fe40000800000 */
[----:B------:R-:W-:Y:S02]  /*7080*/  SEL R7, R2, RZ, P1 ;  /* 0x000000ff02077207 */ /* 0x000fe40000800000 */
[----:B------:R-:W-:-:S03]  /*7090*/  LOP3.LUT R24, R24, R3, RZ, 0x3c, !PT ;  /* 0x0000000318187212 */ /* 0x000fc600078e3cff */
[----:B------:R-:W-:Y:S01]  /*70a0*/  IMAD R8, R7, 0x8, R0 ;  /* 0x0000000807087824 */ /* 0x000fe200078e0200 */
[----:B0-----:R-:W-:Y:S01]  /*70b0*/  SHF.L.U32 R5, R24, 0x1f, RZ ;  /* 0x0000001f18057819 */ /* 0x001fe200000006ff */
[----:B-1----:R-:W-:Y:S06]  /*70c0*/  @!P0 BRA `(.L_x_132) ;  /* 0x0000000400708947 */ /* 0x002fec0003800000 */
.L_x_150:
[----:B------:R-:W1:Y:S01]  /*70d0*/  SYNCS.PHASECHK.TRANS64.TRYWAIT P0, [R8+URZ], R5 ;  /* 0x00000005080075a7 */ /* 0x000e62000800017f */
[----:B------:R-:W-:-:S05]  /*70e0*/  VIADD R2, R7, 0x1 ;  /* 0x0000000107027836 */ /* 0x000fca0000000000 */
[----:B------:R-:W-:-:S04]  /*70f0*/  ISETP.NE.AND P1, PT, R2, 0x7, PT ;  /* 0x000000070200780c */ /* 0x000fc80003f25270 */
[----:B------:R-:W-:Y:S02]  /*7100*/  SEL R3, RZ, 0x1, P1 ;  /* 0x00000001ff037807 */ /* 0x000fe40000800000 */
[----:B------:R-:W-:Y:S02]  /*7110*/  SEL R7, R2, RZ, P1 ;  /* 0x000000ff02077207 */ /* 0x000fe40000800000 */
[----:B0-----:R-:W-:-:S03]  /*7120*/  LOP3.LUT R9, R24, R3, RZ, 0x3c, !PT ;  /* 0x0000000318097212 */ /* 0x001fc600078e3cff */
[----:B------:R-:W-:Y:S01]  /*7130*/  IMAD R11, R7, 0x8, R0 ;  /* 0x00000008070b7824 */ /* 0x000fe200078e0200 */
[----:B------:R-:W-:Y:S01]  /*7140*/  SHF.L.U32 R6, R9, 0x1f, RZ ;  /* 0x0000001f09067819 */ /* 0x000fe200000006ff */
[----:B-1----:R-:W-:Y:S06]  /*7150*/  @!P0 BRA `(.L_x_133) ;  /* 0x0000000400608947 */ /* 0x002fec0003800000 */
.L_x_151:
[----:B------:R-:W1:Y:S01]  /*7160*/  SYNCS.PHASECHK.TRANS64.TRYWAIT P0, [R11+URZ], R6 ;  /* 0x000000060b0075a7 */ /* 0x000e62000800017f */
[----:B------:R-:W-:-:S05]  /*7170*/  VIADD R2, R7, 0x1 ;  /* 0x0000000107027836 */ /* 0x000fca0000000000 */
[----:B------:R-:W-:-:S04]  /*7180*/  ISETP.NE.AND P1, PT, R2, 0x7, PT ;  /* 0x000000070200780c */ /* 0x000fc80003f25270 */
[----:B------:R-:W-:Y:S02]  /*7190*/  SEL R4, RZ, 0x1, P1 ;  /* 0x00000001ff047807 */ /* 0x000fe40000800000 */
[----:B------:R-:W-:Y:S02]  /*71a0*/  SEL R3, R2, RZ, P1 ;  /* 0x000000ff02037207 */ /* 0x000fe40000800000 */
[----:B------:R-:W-:Y:S01]  /*71b0*/  LOP3.LUT R4, R9, R4, RZ, 0x3c, !PT ;  /* 0x0000000409047212 */ /* 0x000fe200078e3cff */
[----:B-1----:R-:W-:Y:S06]  /*71c0*/  @!P0 BRA `(.L_x_134) ;  /* 0x0000000400588947 */ /* 0x002fec0003800000 */
.L_x_152:
[----:B------:R-:W-:Y:S01]  /*71d0*/  IMAD R3, R3, 0x8, R0 ;  /* 0x0000000803037824 */ /* 0x000fe200078e0200 */
[----:B------:R-:W-:-:S07]  /*71e0*/  SHF.L.U32 R0, R4, 0x1f, RZ ;  /* 0x0000001f04007819 */ /* 0x000fce00000006ff */
.L_x_135:
[----:B--2---:R2:W3:Y:S02]  /*71f0*/  SYNCS.PHASECHK.TRANS64.TRYWAIT P0, [R3+URZ], R0 ;  /* 0x00000000030075a7 */ /* 0x0044e4000800017f */
[----:B---3--:R-:W-:Y:S05]  /*7200*/  @!P0 NANOSLEEP.SYNCS 0x989680 ;  /* 0x009896800000895d */ /* 0x008fea0003900000 */
[----:B------:R-:W3:Y:S02]  /*7210*/  @!P0 SYNCS.PHASECHK.TRANS64 P0, [R3+URZ], R0 ;  /* 0x00000000030085a7 */ /* 0x000ee4000800007f */
[----:B---3--:R-:W-:Y:S05]  /*7220*/  @!P0 BRA `(.L_x_135) ;  /* 0xfffffffc00f08947 */ /* 0x008fea000383ffff */
.L_x_127:
[----:B------:R-:W-:Y:S05]  /*7230*/  BSYNC B0 ;  /* 0x0000000000007941 */ /* 0x000fea0003800000 */
.L_x_126:
[----:B------:R-:W-:Y:S05]  /*7240*/  EXIT ;  /* 0x000000000000794d */ /* 0x000fea0003800000 */
.L_x_15:
[----:B0-----:R0:W1:Y:S02]  /*7250*/  SYNCS.PHASECHK.TRANS64.TRYWAIT P0, [R69+URZ+-0x8], R0 ;  /* 0xfffff800450075a7 */ /* 0x001064000800017f */
[----:B-1----:R-:W-:Y:S05]  /*7260*/  @!P0 NANOSLEEP.SYNCS 0x989680 ;  /* 0x009896800000895d */ /* 0x002fea0003900000 */
[----:B------:R-:W1:Y:S02]  /*7270*/  @!P0 SYNCS.PHASECHK.TRANS64 P0, [R69+URZ+-0x8], R0 ;  /* 0xfffff800450085a7 */ /* 0x000e64000800007f */
[----:B-1----:R-:W-:Y:S05]  /*7280*/  @!P0 BRA `(.L_x_15) ;  /* 0xfffffffc00f08947 */ /* 0x002fea000383ffff */
[----:B------:R-:W-:Y:S05]  /*7290*/  BRA `(.L_x_136) ;  /* 0xffffffa000f07947 */ /* 0x000fea000383ffff */
.L_x_19:
[----:B------:R-:W-:Y:S01]  /*72a0*/  CS2R R12, SRZ ;  /* 0x00000000000c7805 */ /* 0x000fe2000001ff00 */
[----:B------:R-:W-:Y:S02]  /*72b0*/  IMAD.MOV.U32 R11, RZ, RZ, 0x1f ;  /* 0x0000001fff0b7424 */ /* 0x000fe400078e00ff */
[----:B------:R-:W-:-:S07]  /*72c0*/  IMAD.MOV.U32 R15, RZ, RZ, -0x1 ;  /* 0xffffffffff0f7424 */ /* 0x000fce00078e00ff */
[----:B-----5:R-:W-:Y:S05]  /*72d0*/  WARPSYNC.COLLECTIVE R15, `(.L_x_137) ;  /* 0x000000000f087348 */ /* 0x020fea0003c00000 */
[----:B------:R0:W1:Y:S02]  /*72e0*/  SHFL.IDX P6, R14, R13, R12, R11 ;  /* 0x0000000c0d0e7389 */ /* 0x00006400000c000b */
[----:B01---5:R-:W-:Y:S01]  /*72f0*/  ENDCOLLECTIVE ;  /* 0x000000000000791b */ /* 0x023fe20003800000 */
.L_x_137:
[----:B------:R-:W-:Y:S05]  /*7300*/  BRA `(.L_x_138) ;  /* 0xffffffa400c07947 */ /* 0x000fea000383ffff */
.L_x_23:
[----:B-1----:R1:W2:Y:S02]  /*7310*/  SYNCS.PHASECHK.TRANS64.TRYWAIT P1, [R3+URZ], R0 ;  /* 0x00000000030075a7 */ /* 0x0022a4000802017f */
[----:B--2---:R-:W-:Y:S05]  /*7320*/  @!P1 NANOSLEEP.SYNCS 0x989680 ;  /* 0x009896800000995d */ /* 0x004fea0003900000 */
[----:B------:R-:W2:Y:S02]  /*7330*/  @!P1 SYNCS.PHASECHK.TRANS64 P1, [R3+URZ], R0 ;  /* 0x00000000030095a7 */ /* 0x000ea4000802007f */
[----:B--2---:R-:W-:Y:S05]  /*7340*/  @!P1 BRA `(.L_x_23) ;  /* 0xfffffffc00f09947 */ /* 0x004fea000383ffff */
[----:B------:R-:W-:Y:S05]  /*7350*/  BRA `(.L_x_22) ;  /* 0xffffffa400dc7947 */ /* 0x000fea000383ffff */
.L_x_28:
[----:B0-----:R0:W1:Y:S02]  /*7360*/  SYNCS.PHASECHK.TRANS64.TRYWAIT P1, [R3+URZ], R6 ;  /* 0x00000006030075a7 */ /* 0x001064000802017f */
[----:B-1----:R-:W-:Y:S05]  /*7370*/  @!P1 NANOSLEEP.SYNCS 0x989680 ;  /* 0x009896800000995d */ /* 0x002fea0003900000 */
[----:B------:R-:W1:Y:S02]  /*7380*/  @!P1 SYNCS.PHASECHK.TRANS64 P1, [R3+URZ], R6 ;  /* 0x00000006030095a7 */ /* 0x000e64000802007f */
[----:B-1----:R-:W-:Y:S05]  /*7390*/  @!P1 BRA `(.L_x_28) ;  /* 0xfffffffc00f09947 */ /* 0x002fea000383ffff */
[----:B------:R-:W-:Y:S05]  /*73a0*/  BRA `(.L_x_27) ;  /* 0xffffffac00847947 */ /* 0x000fea000383ffff */
.L_x_36:
[----:B------:R0:W0:Y:S02]  /*73b0*/  SYNCS.PHASECHK.TRANS64.TRYWAIT P1, [R6+URZ], R9 ;  /* 0x00000009060075a7 */ /* 0x000024000802017f */
[----:B0-----:R-:W-:Y:S05]  /*73c0*/  @!P1 NANOSLEEP.SYNCS 0x989680 ;  /* 0x009896800000995d */ /* 0x001fea0003900000 */
[----:B------:R-:W0:Y:S02]  /*73d0*/  @!P1 SYNCS.PHASECHK.TRANS64 P1, [R6+URZ], R9 ;  /* 0x00000009060095a7 */ /* 0x000e24000802007f */
[----:B0-----:R-:W-:Y:S05]  /*73e0*/  @!P1 BRA `(.L_x_36) ;  /* 0xfffffffc00f09947 */ /* 0x001fea000383ffff */
[----:B------:R-:W-:Y:S05]  /*73f0*/  BRA `(.L_x_35) ;  /* 0xffffffb400487947 */ /* 0x000fea000383ffff */
.L_x_42:
[----:B0-----:R0:W3:Y:S02]  /*7400*/  SYNCS.PHASECHK.TRANS64.TRYWAIT P0, [R69+URZ+0x8], R0 ;  /* 0x00000800450075a7 */ /* 0x0010e4000800017f */
[----:B---3--:R-:W-:Y:S05]  /*7410*/  @!P0 NANOSLEEP.SYNCS 0x989680 ;  /* 0x009896800000895d */ /* 0x008fea0003900000 */
[----:B------:R-:W3:Y:S02]  /*7420*/  @!P0 SYNCS.PHASECHK.TRANS64 P0, [R69+URZ+0x8], R0 ;  /* 0x00000800450085a7 */ /* 0x000ee4000800007f */
[----:B---3--:R-:W-:Y:S05]  /*7430*/  @!P0 BRA `(.L_x_42) ;  /* 0xfffffffc00f08947 */ /* 0x008fea000383ffff */
[----:B------:R-:W-:Y:S05]  /*7440*/  BRA `(.L_x_139) ;  /* 0xffffffbc00807947 */ /* 0x000fea000383ffff */
.L_x_111:
[----:B------:R-:W-:Y:S01]  /*7450*/  BSSY B0, `(.L_x_140) ;  /* 0x0000006000007945 */ /* 0x000fe20003800000 */
[----:B------:R-:W-:-:S07]  /*7460*/  IMAD.MOV.U32 R15, RZ, RZ, -0x1 ;  /* 0xffffffffff0f7424 */ /* 0x000fce00078e00ff */
[----:B-----5:R-:W-:Y:S05]  /*7470*/  WARPSYNC.COLLECTIVE R15, `(.L_x_141) ;  /* 0x000000000f0c7348 */ /* 0x020fea0003c00000 */
[----:B------:R-:W-:Y:S02]  /*7480*/  ELECT P6, UR62, PT ;  /* 0x00000000003e782f */ /* 0x000fe400038c0000 */
[----:B------:R-:W-:Y:S01]  /*7490*/  MOV R14, UR62 ;  /* 0x0000003e000e7c02 */ /* 0x000fe20008000f00 */
[----:B-----5:R-:W-:Y:S10]  /*74a0*/  ENDCOLLECTIVE ;  /* 0x000000000000791b */ /* 0x020ff40003800000 */
.L_x_141:
[----:B------:R-:W-:Y:S05]  /*74b0*/  BSYNC B0 ;  /* 0x0000000000007941 */ /* 0x000fea0003800000 */
.L_x_140:
[----:B------:R-:W-:Y:S05]  /*74c0*/  BRA `(.L_x_142) ;  /* 0xffffffe800207947 */ /* 0x000fea000383ffff */
.L_x_116:
[----:B0-----:R0:W2:Y:S02]  /*74d0*/  SYNCS.PHASECHK.TRANS64.TRYWAIT P0, [R7+URZ+0x38], R4 ;  /* 0x00003804070075a7 */ /* 0x0010a4000800017f */
[----:B--2---:R-:W-:Y:S05]  /*74e0*/  @!P0 NANOSLEEP.SYNCS 0x989680 ;  /* 0x009896800000895d */ /* 0x004fea0003900000 */
[----:B------:R-:W2:Y:S02]  /*74f0*/  @!P0 SYNCS.PHASECHK.TRANS64 P0, [R7+URZ+0x38], R4 ;  /* 0x00003804070085a7 */ /* 0x000ea4000800007f */
[----:B--2---:R-:W-:Y:S05]  /*7500*/  @!P0 BRA `(.L_x_116) ;  /* 0xfffffffc00f08947 */ /* 0x004fea000383ffff */
[----:B------:R-:W-:Y:S05]  /*7510*/  BRA `(.L_x_143) ;  /* 0xffffffec00107947 */ /* 0x000fea000383ffff */
.L_x_125:
[----:B------:R-:W-:Y:S01]  /*7520*/  BSSY B0, `(.L_x_144) ;  /* 0x0000006000007945 */ /* 0x000fe20003800000 */
[----:B------:R-:W-:-:S07]  /*7530*/  IMAD.MOV.U32 R15, RZ, RZ, -0x1 ;  /* 0xffffffffff0f7424 */ /* 0x000fce00078e00ff */
[----:B-----5:R-:W-:Y:S05]  /*7540*/  WARPSYNC.COLLECTIVE R15, `(.L_x_145) ;  /* 0x000000000f0c7348 */ /* 0x020fea0003c00000 */
[----:B------:R-:W-:Y:S02]  /*7550*/  ELECT P6, UR62, PT ;  /* 0x00000000003e782f */ /* 0x000fe400038c0000 */
[----:B------:R-:W-:Y:S01]  /*7560*/  MOV R14, UR62 ;  /* 0x0000003e000e7c02 */ /* 0x000fe20008000f00 */
[----:B-----5:R-:W-:Y:S10]  /*7570*/  ENDCOLLECTIVE ;  /* 0x000000000000791b */ /* 0x020ff40003800000 */
.L_x_145:
[----:B------:R-:W-:Y:S05]  /*7580*/  BSYNC B0 ;  /* 0x0000000000007941 */ /* 0x000fea0003800000 */
.L_x_144:
[----:B------:R-:W-:Y:S05]  /*7590*/  BRA `(.L_x_146) ;  /* 0xfffffff800087947 */ /* 0x000fea000383ffff */
.L_x_129:
[----:B0-----:R0:W1:Y:S02]  /*75a0*/  SYNCS.PHASECHK.TRANS64.TRYWAIT P0, [R5+URZ], R2 ;  /* 0x00000002050075a7 */ /* 0x001064000800017f */
[----:B-1----:R-:W-:Y:S05]  /*75b0*/  @!P0 NANOSLEEP.SYNCS 0x989680 ;  /* 0x009896800000895d */ /* 0x002fea0003900000 */
[----:B------:R-:W1:Y:S02]  /*75c0*/  @!P0 SYNCS.PHASECHK.TRANS64 P0, [R5+URZ], R2 ;  /* 0x00000002050085a7 */ /* 0x000e64000800007f */
[----:B-1----:R-:W-:Y:S05]  /*75d0*/  @!P0 BRA `(.L_x_129) ;  /* 0xfffffffc00f08947 */ /* 0x002fea000383ffff */
[----:B------:R-:W-:Y:S05]  /*75e0*/  BRA `(.L_x_147) ;  /* 0xfffffff8004c7947 */ /* 0x000fea000383ffff */
.L_x_130:
[----:B0-----:R0:W1:Y:S02]  /*75f0*/  SYNCS.PHASECHK.TRANS64.TRYWAIT P0, [R7+URZ], R4 ;  /* 0x00000004070075a7 */ /* 0x001064000800017f */
[----:B-1----:R-:W-:Y:S05]  /*7600*/  @!P0 NANOSLEEP.SYNCS 0x989680 ;  /* 0x009896800000895d */ /* 0x002fea0003900000 */
[----:B------:R-:W1:Y:S02]  /*7610*/  @!P0 SYNCS.PHASECHK.TRANS64 P0, [R7+URZ], R4 ;  /* 0x00000004070085a7 */ /* 0x000e64000800007f */
[----:B-1----:R-:W-:Y:S05]  /*7620*/  @!P0 BRA `(.L_x_130) ;  /* 0xfffffffc00f08947 */ /* 0x002fea000383ffff */
[----:B------:R-:W-:Y:S05]  /*7630*/  BRA `(.L_x_148) ;  /* 0xfffffff8005c7947 */ /* 0x000fea000383ffff */
.L_x_131:
[----:B0-----:R0:W1:Y:S02]  /*7640*/  SYNCS.PHASECHK.TRANS64.TRYWAIT P0, [R6+URZ], R5 ;  /* 0x00000005060075a7 */ /* 0x001064000800017f */
[----:B-1----:R-:W-:Y:S05]  /*7650*/  @!P0 NANOSLEEP.SYNCS 0x989680 ;  /* 0x009896800000895d */ /* 0x002fea0003900000 */
[----:B------:R-:W1:Y:S02]  /*7660*/  @!P0 SYNCS.PHASECHK.TRANS64 P0, [R6+URZ], R5 ;  /* 0x00000005060085a7 */ /* 0x000e64000800007f */
[----:B-1----:R-:W-:Y:S05]  /*7670*/  @!P0 BRA `(.L_x_131) ;  /* 0xfffffffc00f08947 */ /* 0x002fea000383ffff */
[----:B------:R-:W-:Y:S05]  /*7680*/  BRA `(.L_x_149) ;  /* 0xfffffff8006c7947 */ /* 0x000fea000383ffff */
.L_x_132:
[----:B0-----:R0:W1:Y:S02]  /*7690*/  SYNCS.PHASECHK.TRANS64.TRYWAIT P0, [R9+URZ], R4 ;  /* 0x00000004090075a7 */ /* 0x001064000800017f */
[----:B-1----:R-:W-:Y:S05]  /*76a0*/  @!P0 NANOSLEEP.SYNCS 0x989680 ;  /* 0x009896800000895d */ /* 0x002fea0003900000 */
[----:B------:R-:W1:Y:S02]  /*76b0*/  @!P0 SYNCS.PHASECHK.TRANS64 P0, [R9+URZ], R4 ;  /* 0x00000004090085a7 */ /* 0x000e64000800007f */
[----:B-1----:R-:W-:Y:S05]  /*76c0*/  @!P0 BRA `(.L_x_132) ;  /* 0xfffffffc00f08947 */ /* 0x002fea000383ffff */
[----:B------:R-:W-:Y:S05]  /*76d0*/  BRA `(.L_x_150) ;  /* 0xfffffff8007c7947 */ /* 0x000fea000383ffff */
.L_x_133:
[----:B0-----:R0:W1:Y:S02]  /*76e0*/  SYNCS.PHASECHK.TRANS64.TRYWAIT P0, [R8+URZ], R5 ;  /* 0x00000005080075a7 */ /* 0x001064000800017f */
[----:B-1----:R-:W-:Y:S05]  /*76f0*/  @!P0 NANOSLEEP.SYNCS 0x989680 ;  /* 0x009896800000895d */ /* 0x002fea0003900000 */
[----:B------:R-:W1:Y:S02]  /*7700*/  @!P0 SYNCS.PHASECHK.TRANS64 P0, [R8+URZ], R5 ;  /* 0x00000005080085a7 */ /* 0x000e64000800007f */
[----:B-1----:R-:W-:Y:S05]  /*7710*/  @!P0 BRA `(.L_x_133) ;  /* 0xfffffffc00f08947 */ /* 0x002fea000383ffff */
[----:B------:R-:W-:Y:S05]  /*7720*/  BRA `(.L_x_151) ;  /* 0xfffffff8008c7947 */ /* 0x000fea000383ffff */
.L_x_134:
[----:B-1----:R1:W2:Y:S02]  /*7730*/  SYNCS.PHASECHK.TRANS64.TRYWAIT P0, [R11+URZ], R6 ;  /* 0x000000060b0075a7 */ /* 0x0022a4000800017f */
[----:B--2---:R-:W-:Y:S05]  /*7740*/  @!P0 NANOSLEEP.SYNCS 0x989680 ;  /* 0x009896800000895d */ /* 0x004fea0003900000 */
[----:B------:R-:W2:Y:S02]  /*7750*/  @!P0 SYNCS.PHASECHK.TRANS64 P0, [R11+URZ], R6 ;  /* 0x000000060b0085a7 */ /* 0x000ea4000800007f */
[----:B--2---:R-:W-:Y:S05]  /*7760*/  @!P0 BRA `(.L_x_134) ;  /* 0xfffffffc00f08947 */ /* 0x004fea000383ffff */
[----:B------:R-:W-:Y:S05]  /*7770*/  BRA `(.L_x_152) ;  /* 0xfffffff800947947 */ /* 0x000fea000383ffff */
.L_x_153:
[----:B------:R-:W-:-:S00]  /*7780*/  BRA `(.L_x_153) ;  /* 0xfffffffc00fc7947 */ /* 0x000fc0000383ffff */
[----:B------:R-:W-:-:S00]  /*7790*/  NOP ;  /* 0x0000000000007918 */ /* 0x000fc00000000000 */
        /* <DEDUP_REMOVED lines=14> */
.L_x_154:


//--------------------- .nv.global.init           --------------------------
	.section	.nv.global.init,"aw",@progbits
.nv.global.init:
	.type		$str$24,@object
	.size		$str$24,($str$25 - $str$24)
$str$24:
        /*0000*/ 	.byte	0x28, 0x61, 0x64, 0x64, 0x72, 0x65, 0x73, 0x73, 0x20, 0x26, 0x20, 0x6d, 0x61, 0x73, 0x6b, 0x29
        /*0010*/ 	.byte	0x20, 0x3d, 0x3d, 0x20, 0x30, 0x00
	.type		$str$25,@object
	.size		$str$25,(__unnamed_1 - $str$25)
$str$25:
        /*0016*/ 	.byte	0x2f, 0x74, 0x6d, 0x70, 0x2f, 0x63, 0x75, 0x74, 0x6c, 0x61, 0x73, 0x73, 0x5f, 0x73, 0x77, 0x65
        /*0026*/ 	.byte	0x65, 0x70, 0x5f, 0x73, 0x72, 0x63, 0x2f, 0x69, 0x6e, 0x63, 0x6c, 0x75, 0x64, 0x65, 0x2f, 0x63
        /*0036*/ 	.byte	0x75, 0x74, 0x65, 0x2f, 0x70, 0x6f, 0x69, 0x6e, 0x74, 0x65, 0x72, 0x5f, 0x66, 0x6c, 0x61, 0x67
        /*0046*/ 	.byte	0x67, 0x65, 0x64, 0x2e, 0x68, 0x70, 0x70, 0x00
	.type		__unnamed_1,@object
	.size		__unnamed_1,(__unnamed_2 - __unnamed_1)
__unnamed_1:
        /*004e*/ 	.byte	0x61, 0x75, 0x74, 0x6f, 0x20, 0x63, 0x75, 0x74, 0x65, 0x3a, 0x3a, 0x61, 0x73, 0x5f, 0x70, 0x6f
        /* <DEDUP_REMOVED lines=27> */
        /*020e*/ 	.byte	0x30, 0x39, 0x36, 0x3e, 0x3e, 0x3e, 0x3e, 0x3e, 0x20, 0x26, 0x5d, 0x00
	.type		__unnamed_2,@object
	.size		__unnamed_2,(.L_1 - __unnamed_2)
__unnamed_2:
        /* <DEDUP_REMOVED lines=29> */
.L_1:


//--------------------- .nv.shared._ZN7cutlass13device_kernelINS_4gemm6kernel13GemmUniversalIN4cute5tupleIJiiiiEEENS1_10collective13CollectiveMmaINS1_39MainloopSm90TmaGmmaRmemAWarpSpecializedILi7ENS5_IJNS4_1CILi1EEESB_SB_EEENS1_32KernelTmaWarpSpecializedPingpongEEENS5_IJNSA_ILi64EEESF_SF_EEENS_10tfloat32_tENS5_IJlSB_lEEESH_NS5_IJSB_llEEENS4_8TiledMMAINS4_8MMA_AtomIJNS4_4SM904GMMA29MMA_64x64x8_F32TF32TF32_RS_TNILNSN_7ScaleInE1ELSP_1EEEEEENS4_6LayoutISC_NS5_IJNSA_ILi0EEEST_ST_EEEEENS5_IJNS4_10UnderscoreESW_SW_EEEEENS4_13SM90_TMA_LOADENS4_14ComposedLayoutINS4_7SwizzleILi3ELi4ELi3EEENS4_18smem_ptr_flag_bitsILi32EEENSS_INS5_IJNSA_ILi8EEENSA_ILi32EEEEEENS5_IJS16_SB_EEEEEEEvNS4_8identityESZ_NS10_INS11_ILi1ELi4ELi3EEES14_NSS_INS5_IJS15_S15_EEENS5_IJSB_S15_EEEEEEENS4_9Copy_AtomIJNS4_39AutoVectorizingCopyWithAssumedAlignmentILi128EEESH_EEES1B_EENS_8epilogue10collective6detail29Sm90TmaWarpSpecializedAdapterINS1N_15DefaultEpilogueISH_SI_SI_NS1M_6thread17LinearCombinationISH_Li1EffLNS1R_9ScaleType4KindE0ELNS_15FloatRoundStyleE2ESH_EENS1_15EpilogueDefaultEEEEEvvEEEEvNT_6ParamsE --------------------------
	.section	.nv.shared._ZN7cutlass13device_kernelINS_4gemm6kernel13GemmUniversalIN4cute5tupleIJiiiiEEENS1_10collective13CollectiveMmaINS1_39MainloopSm90TmaGmmaRmemAWarpSpecializedILi7ENS5_IJNS4_1CILi1EEESB_SB_EEENS1_32KernelTmaWarpSpecializedPingpongEEENS5_IJNSA_ILi64EEESF_SF_EEENS_10tfloat32_tENS5_IJlSB_lEEESH_NS5_IJSB_llEEENS4_8TiledMMAINS4_8MMA_AtomIJNS4_4SM904GMMA29MMA_64x64x8_F32TF32TF32_RS_TNILNSN_7ScaleInE1ELSP_1EEEEEENS4_6LayoutISC_NS5_IJNSA_ILi0EEEST_ST_EEEEENS5_IJNS4_10UnderscoreESW_SW_EEEEENS4_13SM90_TMA_LOADENS4_14ComposedLayoutINS4_7SwizzleILi3ELi4ELi3EEENS4_18smem_ptr_flag_bitsILi32EEENSS_INS5_IJNSA_ILi8EEENSA_ILi32EEEEEENS5_IJS16_SB_EEEEEEEvNS4_8identityESZ_NS10_INS11_ILi1ELi4ELi3EEES14_NSS_INS5_IJS15_S15_EEENS5_IJSB_S15_EEEEEEENS4_9Copy_AtomIJNS4_39AutoVectorizingCopyWithAssumedAlignmentILi128EEESH_EEES1B_EENS_8epilogue10collective6detail29Sm90TmaWarpSpecializedAdapterINS1N_15DefaultEpilogueISH_SI_SI_NS1M_6thread17LinearCombinationISH_Li1EffLNS1R_9ScaleType4KindE0ELNS_15FloatRoundStyleE2ESH_EENS1_15EpilogueDefaultEEEEEvvEEEEvNT_6ParamsE,"aw",@nobits
	.sectionflags	@""
	.align	16
	.zero		1024


//--------------------- .nv.shared.reserved.0     --------------------------
	.section	.nv.shared.reserved.0,"aw",@nobits
	.weak		__nv_reservedSMEM_offset_0_alias
	.size		__nv_reservedSMEM_offset_0_alias, 0, 0
	.other		__nv_reservedSMEM_offset_0_alias,@"STO_CUDA_RESERVED_SHARED STV_DEFAULT"
__nv_reservedSMEM_offset_0_alias:
	.zero		0


//--------------------- .nv.global                --------------------------
	.section	.nv.global,"aw",@nobits
.nv.global:
	.type		_ZN40_INTERNAL_0cabdfd1_4_k_cu_7769d66a_264464cute1_E,@object
	.size		_ZN40_INTERNAL_0cabdfd1_4_k_cu_7769d66a_264464cute1_E,(_ZN40_INTERNAL_0cabdfd1_4_k_cu_7769d66a_264464cuda3std3__45__cpo6cbeginE - _ZN40_INTERNAL_0cabdfd1_4_k_cu_7769d66a_264464cute1_E)
_ZN40_INTERNAL_0cabdfd1_4_k_cu_7769d66a_264464cute1_E:
	.zero		1
	.type		_ZN40_INTERNAL_0cabdfd1_4_k_cu_7769d66a_264464cuda3std3__45__cpo6cbeginE,@object
	.size		_ZN40_INTERNAL_0cabdfd1_4_k_cu_7769d66a_264464cuda3std3__45__cpo6cbeginE,(_ZN40_INTERNAL_0cabdfd1_4_k_cu_7769d66a_264464cuda3std3__48in_placeE - _ZN40_INTERNAL_0cabdfd1_4_k_cu_7769d66a_264464cuda3std3__45__cpo6cbeginE)
_ZN40_INTERNAL_0cabdfd1_4_k_cu_7769d66a_264464cuda3std3__45__cpo6cbeginE:
	.zero		1
	.type		_ZN40_INTERNAL_0cabdfd1_4_k_cu_7769d66a_264464cuda3std3__48in_placeE,@object
	.size		_ZN40_INTERNAL_0cabdfd1_4_k_cu_7769d66a_264464cuda3std3__48in_placeE,(_ZN40_INTERNAL_0cabdfd1_4_k_cu_7769d66a_264464cuda3std6ranges3__45__cpo9iter_moveE - _ZN40_INTERNAL_0cabdfd1_4_k_cu_7769d66a_264464cuda3std3__48in_placeE)
_ZN40_INTERNAL_0cabdfd1_4_k_cu_7769d66a_264464cuda3std3__48in_placeE:
	.zero		1
	.type		_ZN40_INTERNAL_0cabdfd1_4_k_cu_7769d66a_264464cuda3std6ranges3__45__cpo9iter_moveE,@object
	.size		_ZN40_INTERNAL_0cabdfd1_4_k_cu_7769d66a_264464cuda3std6ranges3__45__cpo9iter_moveE,(_ZN40_INTERNAL_0cabdfd1_4_k_cu_7769d66a_264464cuda3std3__45__cpo5beginE - _ZN40_INTERNAL_0cabdfd1_4_k_cu_7769d66a_264464cuda3std6ranges3__45__cpo9iter_moveE)
_ZN40_INTERNAL_0cabdfd1_4_k_cu_7769d66a_264464cuda3std6ranges3__45__cpo9iter_moveE:
	.zero		1
	.type		_ZN40_INTERNAL_0cabdfd1_4_k_cu_7769d66a_264464cuda3std3__45__cpo5beginE,@object
	.size		_ZN40_INTERNAL_0cabdfd1_4_k_cu_7769d66a_264464cuda3std3__45__cpo5beginE,(_ZN40_INTERNAL_0cabdfd1_4_k_cu_7769d66a_264464cuda3std3__442_GLOBAL__N__0cabdfd1_4_k_cu_7769d66a_264466ignoreE - _ZN40_INTERNAL_0cabdfd1_4_k_cu_7769d66a_264464cuda3std3__45__cpo5beginE)
_ZN40_INTERNAL_0cabdfd1_4_k_cu_7769d66a_264464cuda3std3__45__cpo5beginE:
	.zero		1
	.type		_ZN40_INTERNAL_0cabdfd1_4_k_cu_7769d66a_264464cuda3std3__442_GLOBAL__N__0cabdfd1_4_k_cu_7769d66a_264466ignoreE,@object
	.size		_ZN40_INTERNAL_0cabdfd1_4_k_cu_7769d66a_264464cuda3std3__442_GLOBAL__N__0cabdfd1_4_k_cu_7769d66a_264466ignoreE,(_ZN40_INTERNAL_0cabdfd1_4_k_cu_7769d66a_264464cute7productE - _ZN40_INTERNAL_0cabdfd1_4_k_cu_7769d66a_264464cuda3std3__442_GLOBAL__N__0cabdfd1_4_k_cu_7769d66a_264466ignoreE)
_ZN40_INTERNAL_0cabdfd1_4_k_cu_7769d66a_264464cuda3std3__442_GLOBAL__N__0cabdfd1_4_k_cu_7769d66a_264466ignoreE:
	.zero		1
	.type		_ZN40_INTERNAL_0cabdfd1_4_k_cu_7769d66a_264464cute7productE,@object
	.size		_ZN40_INTERNAL_0cabdfd1_4_k_cu_7769d66a_264464cute7productE,(_ZN40_INTERNAL_0cabdfd1_4_k_cu_7769d66a_264464cuda3std3__45__cpo3endE - _ZN40_INTERNAL_0cabdfd1_4_k_cu_7769d66a_264464cute7productE)
_ZN40_INTERNAL_0cabdfd1_4_k_cu_7769d66a_264464cute7productE:
	.zero		1
	.type		_ZN40_INTERNAL_0cabdfd1_4_k_cu_7769d66a_264464cuda3std3__45__cpo3endE,@object
	.size		_ZN40_INTERNAL_0cabdfd1_4_k_cu_7769d66a_264464cuda3std3__45__cpo3endE,(_ZN40_INTERNAL_0cabdfd1_4_k_cu_7769d66a_264464cuda3std3__419piecewise_constructE - _ZN40_INTERNAL_0cabdfd1_4_k_cu_7769d66a_264464cuda3std3__45__cpo3endE)
_ZN40_INTERNAL_0cabdfd1_4_k_cu_7769d66a_264464cuda3std3__45__cpo3endE:
	.zero		1
	.type		_ZN40_INTERNAL_0cabdfd1_4_k_cu_7769d66a_264464cuda3std3__419piecewise_constructE,@object
	.size		_ZN40_INTERNAL_0cabdfd1_4_k_cu_7769d66a_264464cuda3std3__419piecewise_constructE,(_ZN40_INTERNAL_0cabdfd1_4_k_cu_7769d66a_264464cuda3std3__45__cpo4cendE - _ZN40_INTERNAL_0cabdfd1_4_k_cu_7769d66a_264464cuda3std3__419piecewise_constructE)
_ZN40_INTERNAL_0cabdfd1_4_k_cu_7769d66a_264464cuda3std3__419piecewise_constructE:
	.zero		1
	.type		_ZN40_INTERNAL_0cabdfd1_4_k_cu_7769d66a_264464cuda3std3__45__cpo4cendE,@object
	.size		_ZN40_INTERNAL_0cabdfd1_4_k_cu_7769d66a_264464cuda3std3__45__cpo4cendE,(_ZN40_INTERNAL_0cabdfd1_4_k_cu_7769d66a_264464cuda3std6ranges3__45__cpo4swapE - _ZN40_INTERNAL_0cabdfd1_4_k_cu_7769d66a_264464cuda3std3__45__cpo4cendE)
_ZN40_INTERNAL_0cabdfd1_4_k_cu_7769d66a_264464cuda3std3__45__cpo4cendE:
	.zero		1
	.type		_ZN40_INTERNAL_0cabdfd1_4_k_cu_7769d66a_264464cuda3std6ranges3__45__cpo4swapE,@object
	.size		_ZN40_INTERNAL_0cabdfd1_4_k_cu_7769d66a_264464cuda3std6ranges3__45__cpo4swapE,(.L_9 - _ZN40_INTERNAL_0cabdfd1_4_k_cu_7769d66a_264464cuda3std6ranges3__45__cpo4swapE)
_ZN40_INTERNAL_0cabdfd1_4_k_cu_7769d66a_264464cuda3std6ranges3__45__cpo4swapE:
	.zero		1
.L_9:


//--------------------- .nv.constant0._ZN7cutlass13device_kernelINS_4gemm6kernel13GemmUniversalIN4cute5tupleIJiiiiEEENS1_10collective13CollectiveMmaINS1_39MainloopSm90TmaGmmaRmemAWarpSpecializedILi7ENS5_IJNS4_1CILi1EEESB_SB_EEENS1_32KernelTmaWarpSpecializedPingpongEEENS5_IJNSA_ILi64EEESF_SF_EEENS_10tfloat32_tENS5_IJlSB_lEEESH_NS5_IJSB_llEEENS4_8TiledMMAINS4_8MMA_AtomIJNS4_4SM904GMMA29MMA_64x64x8_F32TF32TF32_RS_TNILNSN_7ScaleInE1ELSP_1EEEEEENS4_6LayoutISC_NS5_IJNSA_ILi0EEEST_ST_EEEEENS5_IJNS4_10UnderscoreESW_SW_EEEEENS4_13SM90_TMA_LOADENS4_14ComposedLayoutINS4_7SwizzleILi3ELi4ELi3EEENS4_18smem_ptr_flag_bitsILi32EEENSS_INS5_IJNSA_ILi8EEENSA_ILi32EEEEEENS5_IJS16_SB_EEEEEEEvNS4_8identityESZ_NS10_INS11_ILi1ELi4ELi3EEES14_NSS_INS5_IJS15_S15_EEENS5_IJSB_S15_EEEEEEENS4_9Copy_AtomIJNS4_39AutoVectorizingCopyWithAssumedAlignmentILi128EEESH_EEES1B_EENS_8epilogue10collective6detail29Sm90TmaWarpSpecializedAdapterINS1N_15DefaultEpilogueISH_SI_SI_NS1M_6thread17LinearCombinationISH_Li1EffLNS1R_9ScaleType4KindE0ELNS_15FloatRoundStyleE2ESH_EENS1_15EpilogueDefaultEEEEEvvEEEEvNT_6ParamsE --------------------------
	.section	.nv.constant0._ZN7cutlass13device_kernelINS_4gemm6kernel13GemmUniversalIN4cute5tupleIJiiiiEEENS1_10collective13CollectiveMmaINS1_39MainloopSm90TmaGmmaRmemAWarpSpecializedILi7ENS5_IJNS4_1CILi1EEESB_SB_EEENS1_32KernelTmaWarpSpecializedPingpongEEENS5_IJNSA_ILi64EEESF_SF_EEENS_10tfloat32_tENS5_IJlSB_lEEESH_NS5_IJSB_llEEENS4_8TiledMMAINS4_8MMA_AtomIJNS4_4SM904GMMA29MMA_64x64x8_F32TF32TF32_RS_TNILNSN_7ScaleInE1ELSP_1EEEEEENS4_6LayoutISC_NS5_IJNSA_ILi0EEEST_ST_EEEEENS5_IJNS4_10UnderscoreESW_SW_EEEEENS4_13SM90_TMA_LOADENS4_14ComposedLayoutINS4_7SwizzleILi3ELi4ELi3EEENS4_18smem_ptr_flag_bitsILi32EEENSS_INS5_IJNSA_ILi8EEENSA_ILi32EEEEEENS5_IJS16_SB_EEEEEEEvNS4_8identityESZ_NS10_INS11_ILi1ELi4ELi3EEES14_NSS_INS5_IJS15_S15_EEENS5_IJSB_S15_EEEEEEENS4_9Copy_AtomIJNS4_39AutoVectorizingCopyWithAssumedAlignmentILi128EEESH_EEES1B_EENS_8epilogue10collective6detail29Sm90TmaWarpSpecializedAdapterINS1N_15DefaultEpilogueISH_SI_SI_NS1M_6thread17LinearCombinationISH_Li1EffLNS1R_9ScaleType4KindE0ELNS_15FloatRoundStyleE2ESH_EENS1_15EpilogueDefaultEEEEEvvEEEEvNT_6ParamsE,"a",@progbits
	.sectionflags	@""
	.align	4
.nv.constant0._ZN7cutlass13device_kernelINS_4gemm6kernel13GemmUniversalIN4cute5tupleIJiiiiEEENS1_10collective13CollectiveMmaINS1_39MainloopSm90TmaGmmaRmemAWarpSpecializedILi7ENS5_IJNS4_1CILi1EEESB_SB_EEENS1_32KernelTmaWarpSpecializedPingpongEEENS5_IJNSA_ILi64EEESF_SF_EEENS_10tfloat32_tENS5_IJlSB_lEEESH_NS5_IJSB_llEEENS4_8TiledMMAINS4_8MMA_AtomIJNS4_4SM904GMMA29MMA_64x64x8_F32TF32TF32_RS_TNILNSN_7ScaleInE1ELSP_1EEEEEENS4_6LayoutISC_NS5_IJNSA_ILi0EEEST_ST_EEEEENS5_IJNS4_10UnderscoreESW_SW_EEEEENS4_13SM90_TMA_LOADENS4_14ComposedLayoutINS4_7SwizzleILi3ELi4ELi3EEENS4_18smem_ptr_flag_bitsILi32EEENSS_INS5_IJNSA_ILi8EEENSA_ILi32EEEEEENS5_IJS16_SB_EEEEEEEvNS4_8identityESZ_NS10_INS11_ILi1ELi4ELi3EEES14_NSS_INS5_IJS15_S15_EEENS5_IJSB_S15_EEEEEEENS4_9Copy_AtomIJNS4_39AutoVectorizingCopyWithAssumedAlignmentILi128EEESH_EEES1B_EENS_8epilogue10collective6detail29Sm90TmaWarpSpecializedAdapterINS1N_15DefaultEpilogueISH_SI_SI_NS1M_6thread17LinearCombinationISH_Li1EffLNS1R_9ScaleType4KindE0ELNS_15FloatRoundStyleE2ESH_EENS1_15EpilogueDefaultEEEEEvvEEEEvNT_6ParamsE:
	.zero		1664


//--------------------- SYMBOLS --------------------------

	.type		.nv.reservedSmem.offset0,@object
	.size		.nv.reservedSmem.offset0,0x4
	.type		__assertfail,@function
